def attn_fwd(
    Q,
    K,
    V,
    Out,
    Lse,
    sm_scale,
    stride_qz,
    stride_qh,
    stride_qm,
    stride_qk,
    stride_kz,
    stride_kh,
    stride_kn,
    stride_kk,
    stride_vz,
    stride_vh,
    stride_vn,
    stride_vk,
    stride_oz,
    stride_oh,
    stride_om,
    stride_ok,
    seqlen_q,
    seqlen_k,
    BLOCK_M: tl.constexpr,
    BLOCK_N: tl.constexpr,
    HEAD_DIM: tl.constexpr,
    CAUSAL: tl.constexpr,
):
    start_m = tl.program_id(0)
    off_hz = tl.program_id(1)
    q_off = off_hz * stride_qh
    k_off = off_hz * stride_kh
    v_off = off_hz * stride_vh
    offs_m = start_m * BLOCK_M + tl.arange(0, BLOCK_M)
    offs_d = tl.arange(0, HEAD_DIM)
    offs_n = tl.arange(0, BLOCK_N)
    q_ptrs = Q + q_off + offs_m[:, None] * stride_qm + offs_d[None, :] * stride_qk
    k_ptrs = K + k_off + offs_d[:, None] * stride_kk + offs_n[None, :] * stride_kn
    v_ptrs = V + v_off + offs_n[:, None] * stride_vn + offs_d[None, :] * stride_vk
    m_i = tl.full([BLOCK_M], float("-inf"), dtype=tl.float32)
    l_i = tl.zeros([BLOCK_M], dtype=tl.float32) + 1.0
    acc = tl.zeros([BLOCK_M, HEAD_DIM], dtype=tl.float32)
    q = tl.load(q_ptrs)
    acc, l_i, m_i = _attn_fwd_inner(
        acc,
        l_i,
        m_i,
        q,
        k_ptrs,
        v_ptrs,
        sm_scale,
        stride_kn,
        stride_vn,
        start_m,
        seqlen_k,
        BLOCK_M,
        BLOCK_N,
        HEAD_DIM,
        CAUSAL,
    )
    acc = acc / l_i[:, None]
    lse = m_i + tl.math.log2(l_i) / 1.4426950408889634
    o_ptrs = (
        Out
        + off_hz * stride_oh
        + offs_m[:, None] * stride_om
        + offs_d[None, :] * stride_ok
    )
    tl.store(o_ptrs, acc.to(Out.dtype.element_ty))
    tl.store(Lse + off_hz * seqlen_q + offs_m, lse)

# config = {"BLOCK_M": 128, "BLOCK_N": 128, "HEAD_DIM": 128, "arch": "sm_90", "causal": true, "dtype": "fp16", "num_stages": 2, "num_warps": 8}
# arch = sm_90


// ===== COMPILED SASS (sm_90a) =====

	.target	sm_90a

	.elftype	@"ET_EXEC"


//--------------------- .note.nv.tkinfo           --------------------------
	.section	.note.nv.tkinfo,"",@"SHT_NOTE"
	.sectionflags	@"SHF_NOTE_NV_TKINFO"
	.tkinfo
        /*0018*/ 	.word	0x00000002
        /*0030*/ 	.string	""
        /*0030*/ 	.string	"ptxas"
        /*0030*/ 	.string	"Cuda compilation tools, release 13.0, V13.0.88"
        /*0030*/ 	.string	"Build cuda_13.0.r13.0/compiler.36424714_0"
        /*0030*/ 	.string	"-v  -suppress-debug-info  -lineinfo  -arch sm_90a "



//--------------------- .note.nv.cuinfo           --------------------------
	.section	.note.nv.cuinfo,"",@"SHT_NOTE"
	.sectionflags	@"SHF_NOTE_NV_CUINFO"
        /*0018*/ 	.short	0x0002
        /*001a*/ 	.short	0x005a
        /*001c*/ 	.short	0x0082
	.zero		2


//--------------------- .nv.info                  --------------------------
	.section	.nv.info,"",@"SHT_CUDA_INFO"
	.align	4


	//----- nvinfo : EIATTR_REGCOUNT
	.align		4
        /*0000*/ 	.byte	0x04, 0x2f
        /*0002*/ 	.short	(.L_2 - .L_1)
	.align		4
.L_1:
        /*0004*/ 	.word	index@(attn_fwd)
        /*0008*/ 	.word	0x000000ff


	//----- nvinfo : EIATTR_FRAME_SIZE
	.align		4
.L_2:
        /*000c*/ 	.byte	0x04, 0x11
        /*000e*/ 	.short	(.L_4 - .L_3)
	.align		4
.L_3:
        /*0010*/ 	.word	index@(attn_fwd)
        /*0014*/ 	.word	0x00000368


	//----- nvinfo : EIATTR_MIN_STACK_SIZE
	.align		4
.L_4:
        /*0018*/ 	.byte	0x04, 0x12
        /*001a*/ 	.short	(.L_6 - .L_5)
	.align		4
.L_5:
        /*001c*/ 	.word	index@(attn_fwd)
        /*0020*/ 	.word	0x00000368
.L_6:


//--------------------- .nv.compat                --------------------------
	.section	.nv.compat,"",@"SHT_CUDA_COMPAT_INFO"
	.align	4
        /*0000*/ 	.byte	0x02, 0x09, 0x01, 0x00, 0x02, 0x02, 0x04, 0x00, 0x02, 0x05, 0x05, 0x00, 0x03, 0x07, 0x01, 0x01
        /*0010*/ 	.byte	0x02, 0x03, 0x00, 0x00, 0x02, 0x06, 0x01, 0x00, 0x04, 0x0b, 0x08, 0x00, 0x00, 0x00, 0x00, 0x00
        /*0020*/ 	.byte	0x00, 0x00, 0x00, 0x00


//--------------------- .nv.info.attn_fwd         --------------------------
	.section	.nv.info.attn_fwd,"",@"SHT_CUDA_INFO"
	.sectionflags	@""
	.align	4


	//----- nvinfo : EIATTR_CUDA_API_VERSION
	.align		4
        /*0000*/ 	.byte	0x04, 0x37
        /*0002*/ 	.short	(.L_8 - .L_7)
.L_7:
        /*0004*/ 	.word	0x00000082


	//----- nvinfo : EIATTR_KPARAM_INFO
	.align		4
.L_8:
        /*0008*/ 	.byte	0x04, 0x17
        /*000a*/ 	.short	(.L_10 - .L_9)
.L_9:
        /*000c*/ 	.word	0x00000000
        /*0010*/ 	.short	0x0019
        /*0012*/ 	.short	0x0080
        /*0014*/ 	.byte	0x00, 0xf4, 0x21, 0x00


	//----- nvinfo : EIATTR_KPARAM_INFO
	.align		4
.L_10:
        /*0018*/ 	.byte	0x04, 0x17
        /*001a*/ 	.short	(.L_12 - .L_11)
.L_11:
        /*001c*/ 	.word	0x00000000
        /*0020*/ 	.short	0x0018
        /*0022*/ 	.short	0x0078
        /*0024*/ 	.byte	0x00, 0xf4, 0x21, 0x00


	//----- nvinfo : EIATTR_KPARAM_INFO
	.align		4
.L_12:
        /*0028*/ 	.byte	0x04, 0x17
        /*002a*/ 	.short	(.L_14 - .L_13)
.L_13:
        /*002c*/ 	.word	0x00000000
        /*0030*/ 	.short	0x0017
        /*0032*/ 	.short	0x0070
        /*0034*/ 	.byte	0x00, 0xf0, 0x11, 0x00


	//----- nvinfo : EIATTR_KPARAM_INFO
	.align		4
.L_14:
        /*0038*/ 	.byte	0x04, 0x17
        /*003a*/ 	.short	(.L_16 - .L_15)
.L_15:
        /*003c*/ 	.word	0x00000000
        /*0040*/ 	.short	0x0016
        /*0042*/ 	.short	0x006c
        /*0044*/ 	.byte	0x00, 0xf0, 0x11, 0x00


	//----- nvinfo : EIATTR_KPARAM_INFO
	.align		4
.L_16:
        /*0048*/ 	.byte	0x04, 0x17
        /*004a*/ 	.short	(.L_18 - .L_17)
.L_17:
        /*004c*/ 	.word	0x00000000
        /*0050*/ 	.short	0x0015
        /*0052*/ 	.short	0x0068
        /*0054*/ 	.byte	0x00, 0xf0, 0x11, 0x00


	//----- nvinfo : EIATTR_KPARAM_INFO
	.align		4
.L_18:
        /*0058*/ 	.byte	0x04, 0x17
        /*005a*/ 	.short	(.L_20 - .L_19)
.L_19:
        /*005c*/ 	.word	0x00000000
        /*0060*/ 	.short	0x0014
        /*0062*/ 	.short	0x0064
        /*0064*/ 	.byte	0x00, 0xf0, 0x11, 0x00


	//----- nvinfo : EIATTR_KPARAM_INFO
	.align		4
.L_20:
        /*0068*/ 	.byte	0x04, 0x17
        /*006a*/ 	.short	(.L_22 - .L_21)
.L_21:
        /*006c*/ 	.word	0x00000000
        /*0070*/ 	.short	0x0013
        /*0072*/ 	.short	0x0060
        /*0074*/ 	.byte	0x00, 0xf0, 0x11, 0x00


	//----- nvinfo : EIATTR_KPARAM_INFO
	.align		4
.L_22:
        /*0078*/ 	.byte	0x04, 0x17
        /*007a*/ 	.short	(.L_24 - .L_23)
.L_23:
        /*007c*/ 	.word	0x00000000
        /*0080*/ 	.short	0x0012
        /*0082*/ 	.short	0x005c
        /*0084*/ 	.byte	0x00, 0xf0, 0x11, 0x00


	//----- nvinfo : EIATTR_KPARAM_INFO
	.align		4
.L_24:
        /*0088*/ 	.byte	0x04, 0x17
        /*008a*/ 	.short	(.L_26 - .L_25)
.L_25:
        /*008c*/ 	.word	0x00000000
        /*0090*/ 	.short	0x0011
        /*0092*/ 	.short	0x0058
        /*0094*/ 	.byte	0x00, 0xf0, 0x11, 0x00


	//----- nvinfo : EIATTR_KPARAM_INFO
	.align		4
.L_26:
        /*0098*/ 	.byte	0x04, 0x17
        /*009a*/ 	.short	(.L_28 - .L_27)
.L_27:
        /*009c*/ 	.word	0x00000000
        /*00a0*/ 	.short	0x0010
        /*00a2*/ 	.short	0x0054
        /*00a4*/ 	.byte	0x00, 0xf0, 0x11, 0x00


	//----- nvinfo : EIATTR_KPARAM_INFO
	.align		4
.L_28:
        /*00a8*/ 	.byte	0x04, 0x17
        /*00aa*/ 	.short	(.L_30 - .L_29)
.L_29:
        /*00ac*/ 	.word	0x00000000
        /*00b0*/ 	.short	0x000f
        /*00b2*/ 	.short	0x0050
        /*00b4*/ 	.byte	0x00, 0xf0, 0x11, 0x00


	//----- nvinfo : EIATTR_KPARAM_INFO
	.align		4
.L_30:
        /*00b8*/ 	.byte	0x04, 0x17
        /*00ba*/ 	.short	(.L_32 - .L_31)
.L_31:
        /*00bc*/ 	.word	0x00000000
        /*00c0*/ 	.short	0x000e
        /*00c2*/ 	.short	0x004c
        /*00c4*/ 	.byte	0x00, 0xf0, 0x11, 0x00


	//----- nvinfo : EIATTR_KPARAM_INFO
	.align		4
.L_32:
        /*00c8*/ 	.byte	0x04, 0x17
        /*00ca*/ 	.short	(.L_34 - .L_33)
.L_33:
        /*00cc*/ 	.word	0x00000000
        /*00d0*/ 	.short	0x000d
        /*00d2*/ 	.short	0x0048
        /*00d4*/ 	.byte	0x00, 0xf0, 0x11, 0x00


	//----- nvinfo : EIATTR_KPARAM_INFO
	.align		4
.L_34:
        /*00d8*/ 	.byte	0x04, 0x17
        /*00da*/ 	.short	(.L_36 - .L_35)
.L_35:
        /*00dc*/ 	.word	0x00000000
        /*00e0*/ 	.short	0x000c
        /*00e2*/ 	.short	0x0044
        /*00e4*/ 	.byte	0x00, 0xf0, 0x11, 0x00


	//----- nvinfo : EIATTR_KPARAM_INFO
	.align		4
.L_36:
        /*00e8*/ 	.byte	0x04, 0x17
        /*00ea*/ 	.short	(.L_38 - .L_37)
.L_37:
        /*00ec*/ 	.word	0x00000000
        /*00f0*/ 	.short	0x000b
        /*00f2*/ 	.short	0x0040
        /*00f4*/ 	.byte	0x00, 0xf0, 0x11, 0x00


	//----- nvinfo : EIATTR_KPARAM_INFO
	.align		4
.L_38:
        /*00f8*/ 	.byte	0x04, 0x17
        /*00fa*/ 	.short	(.L_40 - .L_39)
.L_39:
        /*00fc*/ 	.word	0x00000000
        /*0100*/ 	.short	0x000a
        /*0102*/ 	.short	0x003c
        /*0104*/ 	.byte	0x00, 0xf0, 0x11, 0x00


	//----- nvinfo : EIATTR_KPARAM_INFO
	.align		4
.L_40:
        /*0108*/ 	.byte	0x04, 0x17
        /*010a*/ 	.short	(.L_42 - .L_41)
.L_41:
        /*010c*/ 	.word	0x00000000
        /*0110*/ 	.short	0x0009
        /*0112*/ 	.short	0x0038
        /*0114*/ 	.byte	0x00, 0xf0, 0x11, 0x00


	//----- nvinfo : EIATTR_KPARAM_INFO
	.align		4
.L_42:
        /*0118*/ 	.byte	0x04, 0x17
        /*011a*/ 	.short	(.L_44 - .L_43)
.L_43:
        /*011c*/ 	.word	0x00000000
        /*0120*/ 	.short	0x0008
        /*0122*/ 	.short	0x0034
        /*0124*/ 	.byte	0x00, 0xf0, 0x11, 0x00


	//----- nvinfo : EIATTR_KPARAM_INFO
	.align		4
.L_44:
        /*0128*/ 	.byte	0x04, 0x17
        /*012a*/ 	.short	(.L_46 - .L_45)
.L_45:
        /*012c*/ 	.word	0x00000000
        /*0130*/ 	.short	0x0007
        /*0132*/ 	.short	0x0030
        /*0134*/ 	.byte	0x00, 0xf0, 0x11, 0x00


	//----- nvinfo : EIATTR_KPARAM_INFO
	.align		4
.L_46:
        /*0138*/ 	.byte	0x04, 0x17
        /*013a*/ 	.short	(.L_48 - .L_47)
.L_47:
        /*013c*/ 	.word	0x00000000
        /*0140*/ 	.short	0x0006
        /*0142*/ 	.short	0x002c
        /*0144*/ 	.byte	0x00, 0xf0, 0x11, 0x00


	//----- nvinfo : EIATTR_KPARAM_INFO
	.align		4
.L_48:
        /*0148*/ 	.byte	0x04, 0x17
        /*014a*/ 	.short	(.L_50 - .L_49)
.L_49:
        /*014c*/ 	.word	0x00000000
        /*0150*/ 	.short	0x0005
        /*0152*/ 	.short	0x0028
        /*0154*/ 	.byte	0x00, 0xf0, 0x11, 0x00


	//----- nvinfo : EIATTR_KPARAM_INFO
	.align		4
.L_50:
        /*0158*/ 	.byte	0x04, 0x17
        /*015a*/ 	.short	(.L_52 - .L_51)
.L_51:
        /*015c*/ 	.word	0x00000000
        /*0160*/ 	.short	0x0004
        /*0162*/ 	.short	0x0020
        /*0164*/ 	.byte	0x00, 0xf4, 0x21, 0x00


	//----- nvinfo : EIATTR_KPARAM_INFO
	.align		4
.L_52:
        /*0168*/ 	.byte	0x04, 0x17
        /*016a*/ 	.short	(.L_54 - .L_53)
.L_53:
        /*016c*/ 	.word	0x00000000
        /*0170*/ 	.short	0x0003
        /*0172*/ 	.short	0x0018
        /*0174*/ 	.byte	0x00, 0xf4, 0x21, 0x00


	//----- nvinfo : EIATTR_KPARAM_INFO
	.align		4
.L_54:
        /*0178*/ 	.byte	0x04, 0x17
        /*017a*/ 	.short	(.L_56 - .L_55)
.L_55:
        /*017c*/ 	.word	0x00000000
        /*0180*/ 	.short	0x0002
        /*0182*/ 	.short	0x0010
        /*0184*/ 	.byte	0x00, 0xf4, 0x21, 0x00


	//----- nvinfo : EIATTR_KPARAM_INFO
	.align		4
.L_56:
        /*0188*/ 	.byte	0x04, 0x17
        /*018a*/ 	.short	(.L_58 - .L_57)
.L_57:
        /*018c*/ 	.word	0x00000000
        /*0190*/ 	.short	0x0001
        /*0192*/ 	.short	0x0008
        /*0194*/ 	.byte	0x00, 0xf4, 0x21, 0x00


	//----- nvinfo : EIATTR_KPARAM_INFO
	.align		4
.L_58:
        /*0198*/ 	.byte	0x04, 0x17
        /*019a*/ 	.short	(.L_60 - .L_59)
.L_59:
        /*019c*/ 	.word	0x00000000
        /*01a0*/ 	.short	0x0000
        /*01a2*/ 	.short	0x0000
        /*01a4*/ 	.byte	0x00, 0xf4, 0x21, 0x00


	//----- nvinfo : EIATTR_SPARSE_MMA_MASK
	.align		4
.L_60:
        /*01a8*/ 	.byte	0x03, 0x50
        /*01aa*/ 	.short	0x0000


	//----- nvinfo : EIATTR_MAXREG_COUNT
	.align		4
        /*01ac*/ 	.byte	0x03, 0x1b
        /*01ae*/ 	.short	0x00ff


	//----- nvinfo : EIATTR_NUM_BARRIERS
	.align		4
        /*01b0*/ 	.byte	0x02, 0x4c
        /*01b2*/ 	.byte	0x01
	.zero		1


	//----- nvinfo : EIATTR_ANNOTATIONS
	.align		4
        /*01b4*/ 	.byte	0x04, 0x55
        /*01b6*/ 	.short	(.L_62 - .L_61)


	//   ....[0]....
.L_61:
        /*01b8*/ 	.word	0x00000001
        /*01bc*/ 	.byte	0xe0, 0x1b, 0x00, 0x00, 0x01, 0x00, 0x00, 0x00, 0x30, 0x1c, 0x00, 0x00, 0x01, 0x00, 0x00, 0x00
        /* <DEDUP_REMOVED lines=107> */
        /*087c*/ 	.byte	0x50, 0x69, 0x00, 0x00, 0x01, 0x00, 0x00, 0x00, 0xc0, 0x69, 0x00, 0x00


	//----- nvinfo : EIATTR_MERCURY_ISA_VERSION
	.align		4
.L_62:
        /*0888*/ 	.byte	0x03, 0x5f
        /*088a*/ 	.short	0x0101


	//----- nvinfo : EIATTR_COOP_GROUP_MASK_REGIDS
	.align		4
        /*088c*/ 	.byte	0x04, 0x29
        /*088e*/ 	.short	(.L_64 - .L_63)


	//   ....[0]....
.L_63:
        /*0890*/ 	.word	0xffffffff


	//   ....[1]....
        /*0894*/ 	.word	0xffffffff


	//   ....[2]....
        /*0898*/ 	.word	0xffffffff


	//   ....[3]....
        /*089c*/ 	.word	0xffffffff


	//   ....[4]....
        /*08a0*/ 	.word	0xffffffff


	//   ....[5]....
        /*08a4*/ 	.word	0xffffffff


	//   ....[6]....
        /*08a8*/ 	.word	0xffffffff


	//   ....[7]....
        /*08ac*/ 	.word	0xffffffff


	//----- nvinfo : EIATTR_COOP_GROUP_INSTR_OFFSETS
	.align		4
.L_64:
        /*08b0*/ 	.byte	0x04, 0x28
        /*08b2*/ 	.short	(.L_66 - .L_65)


	//   ....[0]....
.L_65:
        /*08b4*/ 	.word	0x00006ec0


	//   ....[1]....
        /*08b8*/ 	.word	0x00007000


	//   ....[2]....
        /*08bc*/ 	.word	0x00007800


	//   ....[3]....
        /*08c0*/ 	.word	0x00007820


	//   ....[4]....
        /*08c4*/ 	.word	0x00009080


	//   ....[5]....
        /*08c8*/ 	.word	0x00009090


	//   ....[6]....
        /*08cc*/ 	.word	0x000090f0


	//   ....[7]....
        /*08d0*/ 	.word	0x00009100


	//----- nvinfo : EIATTR_EXIT_INSTR_OFFSETS
	.align		4
.L_66:
        /*08d4*/ 	.byte	0x04, 0x1c
        /*08d6*/ 	.short	(.L_68 - .L_67)


	//   ....[0]....
.L_67:
        /*08d8*/ 	.word	0x0000bf20


	//   ....[1]....
        /*08dc*/ 	.word	0x0000bf50


	//----- nvinfo : EIATTR_REQNTID
	.align		4
.L_68:
        /*08e0*/ 	.byte	0x04, 0x10
        /*08e2*/ 	.short	(.L_70 - .L_69)
.L_69:
        /*08e4*/ 	.word	0x00000100
        /*08e8*/ 	.word	0x00000001
        /*08ec*/ 	.word	0x00000001


	//----- nvinfo : EIATTR_CBANK_PARAM_SIZE
	.align		4
.L_70:
        /*08f0*/ 	.byte	0x03, 0x19
        /*08f2*/ 	.short	0x0088


	//----- nvinfo : EIATTR_PARAM_CBANK
	.align		4
        /*08f4*/ 	.byte	0x04, 0x0a
        /*08f6*/ 	.short	(.L_72 - .L_71)
	.align		4
.L_71:
        /*08f8*/ 	.word	index@(.nv.constant0.attn_fwd)
        /*08fc*/ 	.short	0x0210
        /*08fe*/ 	.short	0x0088


	//----- nvinfo : EIATTR_SW_WAR
	.align		4
.L_72:
        /*0900*/ 	.byte	0x04, 0x36
        /*0902*/ 	.short	(.L_74 - .L_73)
.L_73:
        /*0904*/ 	.word	0x00000008
.L_74:


//--------------------- .nv.callgraph             --------------------------
	.section	.nv.callgraph,"",@"SHT_CUDA_CALLGRAPH"
	.align	4
	.sectionentsize	8
	.align		4
        /*0000*/ 	.word	0x00000000
	.align		4
        /*0004*/ 	.word	0xffffffff
	.align		4
        /*0008*/ 	.word	0x00000000
	.align		4
        /*000c*/ 	.word	0xfffffffe
	.align		4
        /*0010*/ 	.word	0x00000000
	.align		4
        /*0014*/ 	.word	0xfffffffd
	.align		4
        /*0018*/ 	.word	0x00000000
	.align		4
        /*001c*/ 	.word	0xfffffffc


//--------------------- .nv.constant4             --------------------------
	.section	.nv.constant4,"a",@progbits
	.align	8
	.align		8
.nv.constant4:
        /*0000*/ 	.dword	_$_str


//--------------------- .text.attn_fwd            --------------------------
	.section	.text.attn_fwd,"ax",@progbits
	.align	128
        .global         attn_fwd
        .type           attn_fwd,@function
        .size           attn_fwd,(.L_x_3 - attn_fwd)
        .other          attn_fwd,@"STO_CUDA_ENTRY STV_DEFAULT"
attn_fwd:
.text.attn_fwd:
[----:B------:R-:W0:Y:S01]  /*0000*/  LDC R1, c[0x0][0x28] ;  /* 0x00000a00ff017b82 */ /* 0x000e220000000800 */
[----:B------:R-:W1:Y:S07]  /*0010*/  S2R R4, SR_CTAID.X ;  /* 0x0000000000047919 */ /* 0x000e6e0000002500 */
[----:B------:R-:W2:Y:S01]  /*0020*/  S2UR UR7, SR_CTAID.Y ;  /* 0x00000000000779c3 */ /* 0x000ea20000002600 */
[----:B------:R-:W-:Y:S01]  /*0030*/  ULDC.64 UR4, c[0x0][0x240] ;  /* 0x0000900000047ab9 */ /* 0x000fe20000000a00 */
[----:B------:R-:W-:Y:S01]  /*0040*/  ULDC.64 UR22, c[0x0][0x208] ;  /* 0x0000820000167ab9 */ /* 0x000fe20000000a00 */
[----:B------:R-:W3:Y:S01]  /*0050*/  S2R R245, SR_TID.X ;  /* 0x0000000000f57919 */ /* 0x000ee20000002100 */
[----:B0-----:R-:W-:-:S04]  /*0060*/  VIADD R1, R1, 0xfffffc98 ;  /* 0xfffffc9801017836 */ /* 0x001fc80000000000 */
[----:B------:R-:W0:Y:S08]  /*0070*/  LDC R11, c[0x0][0x248] ;  /* 0x00009200ff0b7b82 */ /* 0x000e300000000800 */
[----:B------:R-:W4:Y:S01]  /*0080*/  LDC.64 R8, c[0x0][0x210] ;  /* 0x00008400ff087b82 */ /* 0x000f220000000a00 */
[----:B--2---:R-:W-:-:S04]  /*0090*/  UIMAD UR4, UR7, UR4, URZ ;  /* 0x00000004070472a4 */ /* 0x004fc8000f8e023f */
[----:B------:R-:W-:Y:S01]  /*00a0*/  USHF.L.U32 UR6, UR4, 0x1, URZ ;  /* 0x0000000104067899 */ /* 0x000fe2000800063f */
[----:B-1----:R-:W-:Y:S01]  /*00b0*/  IMAD.SHL.U32 R4, R4, 0x80, RZ ;  /* 0x0000008004047824 */ /* 0x002fe200078e00ff */
[----:B---3--:R-:W-:-:S04]  /*00c0*/  SHF.R.U32.HI R0, RZ, 0x7, R245 ;  /* 0x00000007ff007819 */ /* 0x008fc800000116f5 */
[----:B------:R-:W-:Y:S02]  /*00d0*/  LOP3.LUT R2, R4, 0x7f, R245, 0xf8, !PT ;  /* 0x0000007f04027812 */ /* 0x000fe400078ef8f5 */
[----:B------:R-:W-:-:S03]  /*00e0*/  SGXT.U32 R0, R0, 0x1 ;  /* 0x000000010000781a */ /* 0x000fc60000000000 */
[----:B------:R-:W-:Y:S01]  /*00f0*/  IMAD R2, R2, UR5, RZ ;  /* 0x0000000502027c24 */ /* 0x000fe2000f8e02ff */
[----:B------:R-:W-:Y:S01]  /*0100*/  UIMAD.WIDE UR4, UR4, 0x2, URZ ;  /* 0x00000002040478a5 */ /* 0x000fe2000f8e023f */
[----:B0-----:R-:W-:Y:S02]  /*0110*/  IMAD R6, R0, R11, RZ ;  /* 0x0000000b00067224 */ /* 0x001fe400078e02ff */
[C---:B------:R-:W-:Y:S02]  /*0120*/  IMAD.SHL.U32 R5, R2.reuse, 0x2, RZ ;  /* 0x0000000202057824 */ /* 0x040fe400078e00ff */
[----:B------:R-:W-:Y:S02]  /*0130*/  IMAD R10, R11, 0x2, R6 ;  /* 0x000000020b0a7824 */ /* 0x000fe400078e0206 */
[----:B------:R-:W-:Y:S01]  /*0140*/  IMAD.HI R2, R2, 0x2, RZ ;  /* 0x0000000202027827 */ /* 0x000fe200078e02ff */
[----:B----4-:R-:W-:-:S03]  /*0150*/  IADD3 R5, P0, P1, R5, UR6, R8 ;  /* 0x0000000605057c10 */ /* 0x010fc6000f91e008 */
[C---:B------:R-:W-:Y:S01]  /*0160*/  IMAD R16, R11.reuse, 0x2, R10 ;  /* 0x000000020b107824 */ /* 0x040fe200078e020a */
[----:B------:R-:W-:Y:S02]  /*0170*/  IADD3.X R2, R2, UR5, R9, P0, P1 ;  /* 0x0000000502027c10 */ /* 0x000fe400087e2409 */
[-C--:B------:R-:W-:Y:S01]  /*0180*/  LEA R8, P0, R6, R5.reuse, 0x1 ;  /* 0x0000000506087211 */ /* 0x080fe200078008ff */
[C---:B------:R-:W-:Y:S01]  /*0190*/  IMAD R20, R11.reuse, 0x2, R16 ;  /* 0x000000020b147824 */ /* 0x040fe200078e0210 */
[-C--:B------:R-:W-:Y:S02]  /*01a0*/  LEA R12, P1, R10, R5.reuse, 0x1 ;  /* 0x000000050a0c7211 */ /* 0x080fe400078208ff */
[-C--:B------:R-:W-:Y:S02]  /*01b0*/  LEA.HI.X.SX32 R9, R6, R2.reuse, 0x1, P0 ;  /* 0x0000000206097211 */ /* 0x080fe400000f0eff */
[-C--:B------:R-:W-:Y:S01]  /*01c0*/  LEA.HI.X.SX32 R13, R10, R2.reuse, 0x1, P1 ;  /* 0x000000020a0d7211 */ /* 0x080fe200008f0eff */
[C---:B------:R-:W-:Y:S01]  /*01d0*/  IMAD R10, R11.reuse, 0x2, R20 ;  /* 0x000000020b0a7824 */ /* 0x040fe200078e0214 */
[CC--:B------:R-:W-:Y:S01]  /*01e0*/  LEA R14, P0, R16.reuse, R5.reuse, 0x1 ;  /* 0x00000005100e7211 */ /* 0x0c0fe200078008ff */
[----:B------:R-:W2:Y:S02]  /*01f0*/  LDG.E.U16 R3, desc[UR22][R8.64] ;  /* 0x0000001608037981 */ /* 0x000ea4000c1e1500 */
[----:B------:R-:W-:Y:S01]  /*0200*/  IMAD R22, R11, 0x2, R10 ;  /* 0x000000020b167824 */ /* 0x000fe200078e020a */
[----:B------:R-:W-:Y:S01]  /*0210*/  LEA.HI.X.SX32 R15, R16, R2, 0x1, P0 ;  /* 0x00000002100f7211 */ /* 0x000fe200000f0eff */
[----:B------:R0:W3:Y:S01]  /*0220*/  LDG.E.U16 R6, desc[UR22][R12.64] ;  /* 0x000000160c067981 */ /* 0x0000e2000c1e1500 */
[----:B------:R-:W-:-:S02]  /*0230*/  LEA R16, P0, R20, R5, 0x1 ;  /* 0x0000000514107211 */ /* 0x000fc400078008ff */
[-C--:B------:R-:W-:Y:S01]  /*0240*/  LEA R18, P1, R10, R5.reuse, 0x1 ;  /* 0x000000050a127211 */ /* 0x080fe200078208ff */
[----:B------:R1:W4:Y:S01]  /*0250*/  LDG.E.U16 R7, desc[UR22][R14.64] ;  /* 0x000000160e077981 */ /* 0x000322000c1e1500 */
[-C--:B------:R-:W-:Y:S02]  /*0260*/  LEA.HI.X.SX32 R17, R20, R2.reuse, 0x1, P0 ;  /* 0x0000000214117211 */ /* 0x080fe400000f0eff */
[-C--:B------:R-:W-:Y:S01]  /*0270*/  LEA.HI.X.SX32 R19, R10, R2.reuse, 0x1, P1 ;  /* 0x000000020a137211 */ /* 0x080fe200008f0eff */
[C---:B------:R-:W-:Y:S01]  /*0280*/  IMAD R10, R11.reuse, 0x2, R22 ;  /* 0x000000020b0a7824 */ /* 0x040fe200078e0216 */
[CC--:B------:R-:W-:Y:S01]  /*0290*/  LEA R20, P0, R22.reuse, R5.reuse, 0x1 ;  /* 0x0000000516147211 */ /* 0x0c0fe200078008ff */
[----:B------:R5:W4:Y:S03]  /*02a0*/  LDG.E.U16 R8, desc[UR22][R16.64] ;  /* 0x0000001610087981 */ /* 0x000b26000c1e1500 */
[-C--:B------:R-:W-:Y:S01]  /*02b0*/  LEA.HI.X.SX32 R21, R22, R2.reuse, 0x1, P0 ;  /* 0x0000000216157211 */ /* 0x080fe200000f0eff */
[C---:B------:R-:W-:Y:S01]  /*02c0*/  IMAD R24, R11.reuse, 0x2, R10 ;  /* 0x000000020b187824 */ /* 0x040fe200078e020a */
[CC--:B0-----:R-:W-:Y:S01]  /*02d0*/  LEA R12, P0, R10.reuse, R5.reuse, 0x1 ;  /* 0x000000050a0c7211 */ /* 0x0c1fe200078008ff */
[----:B------:R0:W3:Y:S03]  /*02e0*/  LDG.E.U16 R9, desc[UR22][R18.64] ;  /* 0x0000001612097981 */ /* 0x0000e6000c1e1500 */
[-C--:B------:R-:W-:Y:S01]  /*02f0*/  LEA.HI.X.SX32 R13, R10, R2.reuse, 0x1, P0 ;  /* 0x000000020a0d7211 */ /* 0x080fe200000f0eff */
[C---:B------:R-:W-:Y:S01]  /*0300*/  IMAD R10, R11.reuse, 0x2, R24 ;  /* 0x000000020b0a7824 */ /* 0x040fe200078e0218 */
[-C--:B-1----:R-:W-:Y:S01]  /*0310*/  LEA R14, P0, R24, R5.reuse, 0x1 ;  /* 0x00000005180e7211 */ /* 0x082fe200078008ff */
[----:B------:R-:W4:Y:S02]  /*0320*/  LDG.E.U16 R29, desc[UR22][R20.64] ;  /* 0x00000016141d7981 */ /* 0x000f24000c1e1500 */
[----:B------:R-:W-:Y:S01]  /*0330*/  IMAD R26, R11, 0x2, R10 ;  /* 0x000000020b1a7824 */ /* 0x000fe200078e020a */
[----:B------:R-:W-:Y:S01]  /*0340*/  LEA R22, P1, R10, R5, 0x1 ;  /* 0x000000050a167211 */ /* 0x000fe200078208ff */
[----:B------:R1:W4:Y:S01]  /*0350*/  LDG.E.U16 R31, desc[UR22][R12.64] ;  /* 0x000000160c1f7981 */ /* 0x000322000c1e1500 */
[----:B------:R-:W-:-:S02]  /*0360*/  LEA.HI.X.SX32 R15, R24, R2, 0x1, P0 ;  /* 0x00000002180f7211 */ /* 0x000fc400000f0eff */
[-C--:B------:R-:W-:Y:S01]  /*0370*/  LEA.HI.X.SX32 R23, R10, R2.reuse, 0x1, P1 ;  /* 0x000000020a177211 */ /* 0x080fe200008f0eff */
[C---:B------:R-:W-:Y:S01]  /*0380*/  IMAD R10, R11.reuse, 0x2, R26 ;  /* 0x000000020b0a7824 */ /* 0x040fe200078e021a */
[CC--:B-----5:R-:W-:Y:S01]  /*0390*/  LEA R16, P0, R26.reuse, R5.reuse, 0x1 ;  /* 0x000000051a107211 */ /* 0x0e0fe200078008ff */
[----:B------:R5:W4:Y:S03]  /*03a0*/  LDG.E.U16 R33, desc[UR22][R14.64] ;  /* 0x000000160e217981 */ /* 0x000b26000c1e1500 */
[-C--:B------:R-:W-:Y:S01]  /*03b0*/  LEA.HI.X.SX32 R17, R26, R2.reuse, 0x1, P0 ;  /* 0x000000021a117211 */ /* 0x080fe200000f0eff */
[C---:B------:R-:W-:Y:S01]  /*03c0*/  IMAD R24, R11.reuse, 0x2, R10 ;  /* 0x000000020b187824 */ /* 0x040fe200078e020a */
[CC--:B0-----:R-:W-:Y:S01]  /*03d0*/  LEA R18, P0, R10.reuse, R5.reuse, 0x1 ;  /* 0x000000050a127211 */ /* 0x0c1fe200078008ff */
[----:B------:R-:W4:Y:S03]  /*03e0*/  LDG.E.U16 R35, desc[UR22][R22.64] ;  /* 0x0000001616237981 */ /* 0x000f26000c1e1500 */
[-C--:B------:R-:W-:Y:S01]  /*03f0*/  LEA.HI.X.SX32 R19, R10, R2.reuse, 0x1, P0 ;  /* 0x000000020a137211 */ /* 0x080fe200000f0eff */
[C---:B------:R-:W-:Y:S01]  /*0400*/  IMAD R10, R11.reuse, 0x2, R24 ;  /* 0x000000020b0a7824 */ /* 0x040fe200078e0218 */
[-C--:B-1----:R-:W-:Y:S01]  /*0410*/  LEA R12, P0, R24, R5.reuse, 0x1 ;  /* 0x00000005180c7211 */ /* 0x082fe200078008ff */
[----:B------:R0:W4:Y:S02]  /*0420*/  LDG.E.U16 R37, desc[UR22][R16.64] ;  /* 0x0000001610257981 */ /* 0x000124000c1e1500 */
        /* <DEDUP_REMOVED lines=32> */
[C---:B------:R-:W-:Y:S01]  /*0630*/  IMAD R26, R11.reuse, 0x2, R10 ;  /* 0x000000020b1a7824 */ /* 0x040fe200078e020a */
[-C--:B------:R-:W-:Y:S01]  /*0640*/  LEA R20, P1, R10, R5.reuse, 0x1 ;  /* 0x000000050a147211 */ /* 0x080fe200078208ff */
[----:B------:R1:W4:Y:S01]  /*0650*/  LDG.E.U16 R51, desc[UR22][R14.64] ;  /* 0x000000160e337981 */ /* 0x000322000c1e1500 */
[----:B------:R-:W-:Y:S01]  /*0660*/  LEA.HI.X.SX32 R17, R24, R2, 0x1, P0 ;  /* 0x0000000218117211 */ /* 0x000fe200000f0eff */
[----:B------:R-:W-:Y:S01]  /*0670*/  IMAD R24, R11, 0x2, R26 ;  /* 0x000000020b187824 */ /* 0x000fe200078e021a */
[----:B-----5:R-:W-:-:S02]  /*0680*/  LEA R18, P0, R26, R5, 0x1 ;  /* 0x000000051a127211 */ /* 0x020fc400078008ff */
[-C--:B------:R-:W-:Y:S01]  /*0690*/  LEA.HI.X.SX32 R21, R10, R2.reuse, 0x1, P1 ;  /* 0x000000020a157211 */ /* 0x080fe200008f0eff */
[C---:B------:R-:W-:Y:S01]  /*06a0*/  IMAD R10, R11.reuse, 0x2, R24 ;  /* 0x000000020b0a7824 */ /* 0x040fe200078e0218 */
[-C--:B------:R-:W-:Y:S01]  /*06b0*/  LEA.HI.X.SX32 R19, R26, R2.reuse, 0x1, P0 ;  /* 0x000000021a137211 */ /* 0x080fe200000f0eff */
[----:B------:R5:W4:Y:S01]  /*06c0*/  LDG.E.U16 R52, desc[UR22][R16.64] ;  /* 0x0000001610347981 */ /* 0x000b22000c1e1500 */
[CC--:B0-----:R-:W-:Y:S01]  /*06d0*/  LEA R12, P0, R24.reuse, R5.reuse, 0x1 ;  /* 0x00000005180c7211 */ /* 0x0c1fe200078008ff */
[C---:B------:R-:W-:Y:S02]  /*06e0*/  IMAD R26, R11.reuse, 0x2, R10 ;  /* 0x000000020b1a7824 */ /* 0x040fe400078e020a */
[----:B------:R0:W4:Y:S01]  /*06f0*/  LDG.E.U16 R54, desc[UR22][R18.64] ;  /* 0x0000001612367981 */ /* 0x000122000c1e1500 */
[-C--:B------:R-:W-:Y:S01]  /*0700*/  LEA.HI.X.SX32 R13, R24, R2.reuse, 0x1, P0 ;  /* 0x00000002180d7211 */ /* 0x080fe200000f0eff */
[C---:B------:R-:W-:Y:S01]  /*0710*/  IMAD R24, R11.reuse, 0x2, R26 ;  /* 0x000000020b187824 */ /* 0x040fe200078e021a */
[-C--:B-1----:R-:W-:Y:S01]  /*0720*/  LEA R14, P0, R10, R5.reuse, 0x1 ;  /* 0x000000050a0e7211 */ /* 0x082fe200078008ff */
[----:B------:R-:W4:Y:S02]  /*0730*/  LDG.E.U16 R53, desc[UR22][R20.64] ;  /* 0x0000001614357981 */ /* 0x000f24000c1e1500 */
[C---:B------:R-:W-:Y:S01]  /*0740*/  IMAD R28, R11.reuse, 0x2, R24 ;  /* 0x000000020b1c7824 */ /* 0x040fe200078e0218 */
[----:B------:R-:W-:Y:S01]  /*0750*/  LEA R22, P1, R26, R5, 0x1 ;  /* 0x000000051a167211 */ /* 0x000fe200078208ff */
[----:B------:R1:W4:Y:S01]  /*0760*/  LDG.E.U16 R55, desc[UR22][R12.64] ;  /* 0x000000160c377981 */ /* 0x000322000c1e1500 */
[-C--:B------:R-:W-:Y:S01]  /*0770*/  LEA.HI.X.SX32 R15, R10, R2.reuse, 0x1, P0 ;  /* 0x000000020a0f7211 */ /* 0x080fe200000f0eff */
[----:B------:R-:W-:Y:S01]  /*0780*/  IMAD R10, R11, 0x2, R28 ;  /* 0x000000020b0a7824 */ /* 0x000fe200078e021c */
[----:B------:R-:W-:-:S02]  /*0790*/  LEA.HI.X.SX32 R23, R26, R2, 0x1, P1 ;  /* 0x000000021a177211 */ /* 0x000fc400008f0eff */
[CC--:B-----5:R-:W-:Y:S01]  /*07a0*/  LEA R16, P0, R24.reuse, R5.reuse, 0x1 ;  /* 0x0000000518107211 */ /* 0x0e0fe200078008ff */
[C---:B------:R-:W-:Y:S01]  /*07b0*/  IMAD R26, R11.reuse, 0x2, R10 ;  /* 0x000000020b1a7824 */ /* 0x040fe200078e020a */
[----:B------:R5:W4:Y:S02]  /*07c0*/  LDG.E.U16 R56, desc[UR22][R14.64] ;  /* 0x000000160e387981 */ /* 0x000b24000c1e1500 */
[-C--:B------:R-:W-:Y:S01]  /*07d0*/  LEA.HI.X.SX32 R17, R24, R2.reuse, 0x1, P0 ;  /* 0x0000000218117211 */ /* 0x080fe200000f0eff */
[C---:B------:R-:W-:Y:S01]  /*07e0*/  IMAD R24, R11.reuse, 0x2, R26 ;  /* 0x000000020b187824 */ /* 0x040fe200078e021a */
[CC--:B0-----:R-:W-:Y:S01]  /*07f0*/  LEA R18, P0, R28.reuse, R5.reuse, 0x1 ;  /* 0x000000051c127211 */ /* 0x0c1fe200078008ff */
[----:B------:R0:W4:Y:S02]  /*0800*/  LDG.E.U16 R57, desc[UR22][R22.64] ;  /* 0x0000001616397981 */ /* 0x000124000c1e1500 */
[C---:B------:R-:W-:Y:S01]  /*0810*/  IMAD R30, R11.reuse, 0x2, R24 ;  /* 0x000000020b1e7824 */ /* 0x040fe200078e0218 */
[-C--:B------:R-:W-:Y:S01]  /*0820*/  LEA.HI.X.SX32 R19, R28, R2.reuse, 0x1, P0 ;  /* 0x000000021c137211 */ /* 0x080fe200000f0eff */
[----:B------:R0:W4:Y:S02]  /*0830*/  LDG.E.U16 R58, desc[UR22][R16.64] ;  /* 0x00000016103a7981 */ /* 0x000124000c1e1500 */
[C---:B------:R-:W-:Y:S01]  /*0840*/  IMAD R28, R11.reuse, 0x2, R30 ;  /* 0x000000020b1c7824 */ /* 0x040fe200078e021e */
[C---:B-1----:R-:W-:Y:S01]  /*0850*/  LEA R12, P0, R10.reuse, R5, 0x1 ;  /* 0x000000050a0c7211 */ /* 0x042fe200078008ff */
[----:B------:R1:W4:Y:S02]  /*0860*/  LDG.E.U16 R59, desc[UR22][R18.64] ;  /* 0x00000016123b7981 */ /* 0x000324000c1e1500 */
[----:B------:R-:W-:Y:S01]  /*0870*/  IMAD R32, R11, 0x2, R28 ;  /* 0x000000020b207824 */ /* 0x000fe200078e021c */
[----:B------:R-:W-:-:S03]  /*0880*/  LEA.HI.X.SX32 R13, R10, R2, 0x1, P0 ;  /* 0x000000020a0d7211 */ /* 0x000fc600000f0eff */
[C---:B------:R-:W-:Y:S01]  /*0890*/  IMAD R10, R11.reuse, 0x2, R32 ;  /* 0x000000020b0a7824 */ /* 0x040fe200078e0220 */
[-C--:B-----5:R-:W-:Y:S01]  /*08a0*/  LEA R14, P0, R24, R5.reuse, 0x1 ;  /* 0x00000005180e7211 */ /* 0x0a0fe200078008ff */
[----:B------:R5:W4:Y:S02]  /*08b0*/  LDG.E.U16 R60, desc[UR22][R12.64] ;  /* 0x000000160c3c7981 */ /* 0x000b24000c1e1500 */
[C---:B0-----:R-:W-:Y:S01]  /*08c0*/  IMAD R22, R11.reuse, 0x2, R10 ;  /* 0x000000020b167824 */ /* 0x041fe200078e020a */
[-C--:B------:R-:W-:Y:S02]  /*08d0*/  LEA R20, P1, R26, R5.reuse, 0x1 ;  /* 0x000000051a147211 */ /* 0x080fe400078208ff */
[-C--:B------:R-:W-:Y:S01]  /*08e0*/  LEA.HI.X.SX32 R15, R24, R2.reuse, 0x1, P0 ;  /* 0x00000002180f7211 */ /* 0x080fe200000f0eff */
[C---:B------:R-:W-:Y:S01]  /*08f0*/  IMAD R24, R11.reuse, 0x2, R22 ;  /* 0x000000020b187824 */ /* 0x040fe200078e0216 */
[-C--:B------:R-:W-:Y:S02]  /*0900*/  LEA R16, P0, R30, R5.reuse, 0x1 ;  /* 0x000000051e107211 */ /* 0x080fe400078008ff */
[-C--:B------:R-:W-:Y:S01]  /*0910*/  LEA.HI.X.SX32 R21, R26, R2.reuse, 0x1, P1 ;  /* 0x000000021a157211 */ /* 0x080fe200008f0eff */
[C---:B------:R-:W-:Y:S01]  /*0920*/  IMAD R26, R11.reuse, 0x2, R24 ;  /* 0x000000020b1a7824 */ /* 0x040fe200078e0218 */
[-C--:B------:R-:W-:Y:S01]  /*0930*/  LEA.HI.X.SX32 R17, R30, R2.reuse, 0x1, P0 ;  /* 0x000000021e117211 */ /* 0x080fe200000f0eff */
[----:B------:R-:W4:Y:S01]  /*0940*/  LDG.E.U16 R62, desc[UR22][R14.64] ;  /* 0x000000160e3e7981 */ /* 0x000f22000c1e1500 */
[-C--:B-1----:R-:W-:Y:S01]  /*0950*/  LEA R18, P0, R28, R5.reuse, 0x1 ;  /* 0x000000051c127211 */ /* 0x082fe200078008ff */
[C---:B------:R-:W-:Y:S01]  /*0960*/  IMAD R30, R11.reuse, 0x2, R26 ;  /* 0x000000020b1e7824 */ /* 0x040fe200078e021a */
[----:B-----5:R-:W-:Y:S01]  /*0970*/  LEA R12, P1, R32, R5, 0x1 ;  /* 0x00000005200c7211 */ /* 0x020fe200078208ff */
[----:B------:R0:W5:Y:S01]  /*0980*/  LDG.E.U16 R61, desc[UR22][R20.64] ;  /* 0x00000016143d7981 */ /* 0x000162000c1e1500 */
[-C--:B------:R-:W-:Y:S01]  /*0990*/  LEA.HI.X.SX32 R19, R28, R2.reuse, 0x1, P0 ;  /* 0x000000021c137211 */ /* 0x080fe200000f0eff */
[C---:B------:R-:W-:Y:S01]  /*09a0*/  IMAD R28, R11.reuse, 0x2, R30 ;  /* 0x000000020b1c7824 */ /* 0x040fe200078e021e */
[----:B------:R-:W-:Y:S01]  /*09b0*/  LEA.HI.X.SX32 R13, R32, R2, 0x1, P1 ;  /* 0x00000002200d7211 */ /* 0x000fe200008f0eff */
[----:B------:R1:W5:Y:S02]  /*09c0*/  LDG.E.U16 R63, desc[UR22][R16.64] ;  /* 0x00000016103f7981 */ /* 0x000364000c1e1500 */
[----:B------:R-:W-:-:S02]  /*09d0*/  IMAD R32, R11, 0x2, R28 ;  /* 0x000000020b207824 */ /* 0x000fc400078e021c */
[----:B------:R1:W5:Y:S01]  /*09e0*/  LDG.E.U16 R65, desc[UR22][R12.64] ;  /* 0x000000160c417981 */ /* 0x000362000c1e1500 */
[----:B0-----:R-:W-:-:S03]  /*09f0*/  LEA R20, P0, R10, R5, 0x1 ;  /* 0x000000050a147211 */ /* 0x001fc600078008ff */
[----:B------:R-:W5:Y:S01]  /*0a00*/  LDG.E.U16 R64, desc[UR22][R18.64] ;  /* 0x0000001612407981 */ /* 0x000f62000c1e1500 */
[----:B------:R-:W-:Y:S01]  /*0a10*/  LEA.HI.X.SX32 R21, R10, R2, 0x1, P0 ;  /* 0x000000020a157211 */ /* 0x000fe200000f0eff */
[----:B------:R-:W-:Y:S01]  /*0a20*/  IMAD R10, R11, 0x2, R32 ;  /* 0x000000020b0a7824 */ /* 0x000fe200078e0220 */
[----:B------:R-:W-:-:S03]  /*0a30*/  LEA R14, P0, R22, R5, 0x1 ;  /* 0x00000005160e7211 */ /* 0x000fc600078008ff */
[C---:B------:R-:W-:Y:S01]  /*0a40*/  IMAD R34, R11.reuse, 0x2, R10 ;  /* 0x000000020b227824 */ /* 0x040fe200078e020a */
[-C--:B------:R-:W-:Y:S01]  /*0a50*/  LEA.HI.X.SX32 R15, R22, R2.reuse, 0x1, P0 ;  /* 0x00000002160f7211 */ /* 0x080fe200000f0eff */
[----:B------:R0:W5:Y:S01]  /*0a60*/  LDG.E.U16 R66, desc[UR22][R20.64] ;  /* 0x0000001614427981 */ /* 0x000162000c1e1500 */
[-C--:B-1----:R-:W-:Y:S01]  /*0a70*/  LEA R16, P0, R24, R5.reuse, 0x1 ;  /* 0x0000000518107211 */ /* 0x082fe200078008ff */
[C---:B------:R-:W-:Y:S01]  /*0a80*/  IMAD R36, R11.reuse, 0x2, R34 ;  /* 0x000000020b247824 */ /* 0x040fe200078e0222 */
[-C--:B------:R-:W-:Y:S01]  /*0a90*/  LEA R22, P1, R26, R5.reuse, 0x1 ;  /* 0x000000051a167211 */ /* 0x080fe200078208ff */
[----:B------:R1:W5:Y:S01]  /*0aa0*/  LDG.E.U16 R67, desc[UR22][R14.64] ;  /* 0x000000160e437981 */ /* 0x000362000c1e1500 */
[-C--:B------:R-:W-:Y:S01]  /*0ab0*/  LEA.HI.X.SX32 R17, R24, R2.reuse, 0x1, P0 ;  /* 0x0000000218117211 */ /* 0x080fe200000f0eff */
[C---:B------:R-:W-:Y:S01]  /*0ac0*/  IMAD R24, R11.reuse, 0x2, R36 ;  /* 0x000000020b187824 */ /* 0x040fe200078e0224 */
[-C--:B------:R-:W-:Y:S02]  /*0ad0*/  LEA.HI.X.SX32 R23, R26, R2.reuse, 0x1, P1 ;  /* 0x000000021a177211 */ /* 0x080fe400008f0eff */
[-C--:B------:R-:W-:Y:S01]  /*0ae0*/  LEA R12, P0, R30, R5.reuse, 0x1 ;  /* 0x000000051e0c7211 */ /* 0x080fe200078008ff */
[C---:B------:R-:W-:Y:S01]  /*0af0*/  IMAD R26, R11.reuse, 0x2, R24 ;  /* 0x000000020b1a7824 */ /* 0x040fe200078e0218 */
[-C--:B0-----:R-:W-:Y:S01]  /*0b00*/  LEA R20, P1, R10, R5.reuse, 0x1 ;  /* 0x000000050a147211 */ /* 0x081fe200078208ff */
[----:B------:R0:W5:Y:S01]  /*0b10*/  LDG.E.U16 R68, desc[UR22][R16.64] ;  /* 0x0000001610447981 */ /* 0x000162000c1e1500 */
[-C--:B------:R-:W-:Y:S01]  /*0b20*/  LEA.HI.X.SX32 R13, R30, R2.reuse, 0x1, P0 ;  /* 0x000000021e0d7211 */ /* 0x080fe200000f0eff */
[C---:B------:R-:W-:Y:S01]  /*0b30*/  IMAD R30, R11.reuse, 0x2, R26 ;  /* 0x000000020b1e7824 */ /* 0x040fe200078e021a */
[CC--:B------:R-:W-:Y:S01]  /*0b40*/  LEA R18, P0, R28.reuse, R5.reuse, 0x1 ;  /* 0x000000051c127211 */ /* 0x0c0fe200078008ff */
[----:B------:R-:W5:Y:S02]  /*0b50*/  LDG.E.U16 R69, desc[UR22][R22.64] ;  /* 0x0000001616457981 */ /* 0x000f64000c1e1500 */
[C---:B------:R-:W-:Y:S01]  /*0b60*/  IMAD R38, R11.reuse, 0x2, R30 ;  /* 0x000000020b267824 */ /* 0x040fe200078e021e */
[-C--:B------:R-:W-:Y:S01]  /*0b70*/  LEA.HI.X.SX32 R19, R28, R2.reuse, 0x1, P0 ;  /* 0x000000021c137211 */ /* 0x080fe200000f0eff */
[----:B------:R0:W5:Y:S02]  /*0b80*/  LDG.E.U16 R70, desc[UR22][R12.64] ;  /* 0x000000160c467981 */ /* 0x000164000c1e1500 */
[C---:B------:R-:W-:Y:S01]  /*0b90*/  IMAD R28, R11.reuse, 0x2, R38 ;  /* 0x000000020b1c7824 */ /* 0x040fe200078e0226 */
[----:B-1----:R-:W-:Y:S01]  /*0ba0*/  LEA R14, P0, R32, R5, 0x1 ;  /* 0x00000005200e7211 */ /* 0x002fe200078008ff */
[----:B------:R1:W5:Y:S02]  /*0bb0*/  LDG.E.U16 R71, desc[UR22][R18.64] ;  /* 0x0000001612477981 */ /* 0x000364000c1e1500 */
[----:B------:R-:W-:Y:S01]  /*0bc0*/  IMAD R40, R11, 0x2, R28 ;  /* 0x000000020b287824 */ /* 0x000fe200078e021c */
[----:B------:R-:W-:-:S02]  /*0bd0*/  LEA.HI.X.SX32 R21, R10, R2, 0x1, P1 ;  /* 0x000000020a157211 */ /* 0x000fc400008f0eff */
[-C--:B------:R-:W-:Y:S01]  /*0be0*/  LEA.HI.X.SX32 R15, R32, R2.reuse, 0x1, P0 ;  /* 0x00000002200f7211 */ /* 0x080fe200000f0eff */
[C---:B------:R-:W-:Y:S01]  /*0bf0*/  IMAD R10, R11.reuse, 0x2, R40 ;  /* 0x000000020b0a7824 */ /* 0x040fe200078e0228 */
[CC--:B0-----:R-:W-:Y:S01]  /*0c00*/  LEA R16, P0, R34.reuse, R5.reuse, 0x1 ;  /* 0x0000000522107211 */ /* 0x0c1fe200078008ff */
[----:B------:R-:W5:Y:S02]  /*0c10*/  LDG.E.U16 R73, desc[UR22][R20.64] ;  /* 0x0000001614497981 */ /* 0x000f64000c1e1500 */
[C---:B------:R-:W-:Y:S01]  /*0c20*/  IMAD R32, R11.reuse, 0x2, R10 ;  /* 0x000000020b207824 */ /* 0x040fe200078e020a */
[-C--:B------:R-:W-:Y:S01]  /*0c30*/  LEA.HI.X.SX32 R17, R34, R2.reuse, 0x1, P0 ;  /* 0x0000000222117211 */ /* 0x080fe200000f0eff */
[----:B------:R0:W5:Y:S01]  /*0c40*/  LDG.E.U16 R72, desc[UR22][R14.64] ;  /* 0x000000160e487981 */ /* 0x000162000c1e1500 */
[C---:B------:R-:W-:Y:S01]  /*0c50*/  LEA R12, P0, R36.reuse, R5, 0x1 ;  /* 0x00000005240c7211 */ /* 0x040fe200078008ff */
[C---:B------:R-:W-:Y:S02]  /*0c60*/  IMAD R34, R11.reuse, 0x2, R32 ;  /* 0x000000020b227824 */ /* 0x040fe400078e0220 */
[----:B------:R0:W5:Y:S01]  /*0c70*/  LDG.E.U16 R74, desc[UR22][R16.64] ;  /* 0x00000016104a7981 */ /* 0x000162000c1e1500 */
[----:B------:R-:W-:Y:S01]  /*0c80*/  LEA.HI.X.SX32 R13, R36, R2, 0x1, P0 ;  /* 0x00000002240d7211 */ /* 0x000fe200000f0eff */
[----:B------:R-:W-:-:S04]  /*0c90*/  IMAD R36, R11, 0x2, R34 ;  /* 0x000000020b247824 */ /* 0x000fc800078e0222 */
[C---:B------:R-:W-:Y:S01]  /*0ca0*/  IMAD R42, R11.reuse, 0x2, R36 ;  /* 0x000000020b2a7824 */ /* 0x040fe200078e0224 */
[-C--:B-1----:R-:W-:Y:S01]  /*0cb0*/  LEA R18, P0, R24, R5.reuse, 0x1 ;  /* 0x0000000518127211 */ /* 0x082fe200078008ff */
[----:B------:R1:W5:Y:S02]  /*0cc0*/  LDG.E.U16 R75, desc[UR22][R12.64] ;  /* 0x000000160c4b7981 */ /* 0x000364000c1e1500 */
[C---:B------:R-:W-:Y:S01]  /*0cd0*/  IMAD R44, R11.reuse, 0x2, R42 ;  /* 0x000000020b2c7824 */ /* 0x040fe200078e022a */
[-C--:B0-----:R-:W-:Y:S02]  /*0ce0*/  LEA R14, P1, R26, R5.reuse, 0x1 ;  /* 0x000000051a0e7211 */ /* 0x081fe400078208ff */
[-C--:B------:R-:W-:Y:S01]  /*0cf0*/  LEA.HI.X.SX32 R19, R24, R2.reuse, 0x1, P0 ;  /* 0x0000000218137211 */ /* 0x080fe200000f0eff */
[C---:B------:R-:W-:Y:S01]  /*0d00*/  IMAD R46, R11.reuse, 0x2, R44 ;  /* 0x000000020b2e7824 */ /* 0x040fe200078e022c */
[-C--:B------:R-:W-:Y:S02]  /*0d10*/  LEA R20, P0, R30, R5.reuse, 0x1 ;  /* 0x000000051e147211 */ /* 0x080fe400078008ff */
[-C--:B------:R-:W-:Y:S01]  /*0d20*/  LEA.HI.X.SX32 R15, R26, R2.reuse, 0x1, P1 ;  /* 0x000000021a0f7211 */ /* 0x080fe200008f0eff */
[C---:B------:R-:W-:Y:S01]  /*0d30*/  IMAD R26, R11.reuse, 0x2, R46 ;  /* 0x000000020b1a7824 */ /* 0x040fe200078e022e */
[-C--:B------:R-:W-:Y:S01]  /*0d40*/  LEA.HI.X.SX32 R21, R30, R2.reuse, 0x1, P0 ;  /* 0x000000021e157211 */ /* 0x080fe200000f0eff */
[----:B------:R-:W5:Y:S01]  /*0d50*/  LDG.E.U16 R76, desc[UR22][R18.64] ;  /* 0x00000016124c7981 */ /* 0x000f62000c1e1500 */
[-C--:B------:R-:W-:Y:S01]  /*0d60*/  LEA R16, P0, R38, R5.reuse, 0x1 ;  /* 0x0000000526107211 */ /* 0x080fe200078008ff */
[C---:B------:R-:W-:Y:S01]  /*0d70*/  IMAD R30, R11.reuse, 0x2, R26 ;  /* 0x000000020b1e7824 */ /* 0x040fe200078e021a */
[-C--:B------:R-:W-:Y:S01]  /*0d80*/  LEA R22, P1, R36, R5.reuse, 0x1 ;  /* 0x0000000524167211 */ /* 0x080fe200078208ff */
[----:B------:R-:W5:Y:S01]  /*0d90*/  LDG.E.U16 R77, desc[UR22][R14.64] ;  /* 0x000000160e4d7981 */ /* 0x000f62000c1e1500 */
[-C--:B------:R-:W-:Y:S01]  /*0da0*/  LEA.HI.X.SX32 R17, R38, R2.reuse, 0x1, P0 ;  /* 0x0000000226117211 */ /* 0x080fe200000f0eff */
[C---:B------:R-:W-:Y:S01]  /*0db0*/  IMAD R38, R11.reuse, 0x2, R30 ;  /* 0x000000020b267824 */ /* 0x040fe200078e021e */
[CC--:B-1----:R-:W-:Y:S01]  /*0dc0*/  LEA R12, P0, R40.reuse, R5.reuse, 0x1 ;  /* 0x00000005280c7211 */ /* 0x0c2fe200078008ff */
[----:B------:R0:W5:Y:S03]  /*0dd0*/  LDG.E.U16 R78, desc[UR22][R20.64] ;  /* 0x00000016144e7981 */ /* 0x000166000c1e1500 */
[-C--:B------:R-:W-:Y:S01]  /*0de0*/  LEA.HI.X.SX32 R13, R40, R2.reuse, 0x1, P0 ;  /* 0x00000002280d7211 */ /* 0x080fe200000f0eff */
[C---:B------:R-:W-:Y:S01]  /*0df0*/  IMAD R40, R11.reuse, 0x2, R38 ;  /* 0x000000020b287824 */ /* 0x040fe200078e0226 */
[----:B------:R-:W-:Y:S01]  /*0e00*/  LEA.HI.X.SX32 R23, R36, R2, 0x1, P1 ;  /* 0x0000000224177211 */ /* 0x000fe200008f0eff */
[----:B------:R-:W5:Y:S01]  /*0e10*/  LDG.E.U16 R79, desc[UR22][R16.64] ;  /* 0x00000016104f7981 */ /* 0x000f62000c1e1500 */
[----:B------:R-:W-:Y:S01]  /*0e20*/  LEA R24, P0, R26, R5, 0x1 ;  /* 0x000000051a187211 */ /* 0x000fe200078008ff */
[----:B------:R-:W-:-:S02]  /*0e30*/  IMAD R36, R11, 0x2, R40 ;  /* 0x000000020b247824 */ /* 0x000fc400078e0228 */
[----:B------:R1:W5:Y:S01]  /*0e40*/  LDG.E.U16 R80, desc[UR22][R12.64] ;  /* 0x000000160c507981 */ /* 0x000362000c1e1500 */
[-C--:B------:R-:W-:Y:S02]  /*0e50*/  LEA.HI.X.SX32 R25, R26, R2.reuse, 0x1, P0 ;  /* 0x000000021a197211 */ /* 0x080fe400000f0eff */
[-C--:B0-----:R-:W-:Y:S01]  /*0e60*/  LEA R20, P1, R36, R5.reuse, 0x1 ;  /* 0x0000000524147211 */ /* 0x081fe200078208ff */
[----:B------:R-:W5:Y:S01]  /*0e70*/  LDG.E.U16 R81, desc[UR22][R22.64] ;  /* 0x0000001616517981 */ /* 0x000f62000c1e1500 */
[-C--:B------:R-:W-:Y:S02]  /*0e80*/  LEA R14, P0, R10, R5.reuse, 0x1 ;  /* 0x000000050a0e7211 */ /* 0x080fe400078008ff */
[-C--:B------:R-:W-:Y:S01]  /*0e90*/  LEA.HI.X.SX32 R21, R36, R2.reuse, 0x1, P1 ;  /* 0x0000000224157211 */ /* 0x080fe200008f0eff */
[----:B------:R-:W-:Y:S01]  /*0ea0*/  IMAD R36, R11, 0x2, R36 ;  /* 0x000000020b247824 */ /* 0x000fe200078e0224 */
[----:B------:R-:W-:Y:S01]  /*0eb0*/  LEA.HI.X.SX32 R15, R10, R2, 0x1, P0 ;  /* 0x000000020a0f7211 */ /* 0x000fe200000f0eff */
[----:B------:R-:W5:Y:S01]  /*0ec0*/  LDG.E.U16 R82, desc[UR22][R24.64] ;  /* 0x0000001618527981 */ /* 0x000f62000c1e1500 */
[----:B------:R-:W-:-:S02]  /*0ed0*/  LEA R18, P1, R42, R5, 0x1 ;  /* 0x000000052a127211 */ /* 0x000fc400078208ff */
[-C--:B-1----:R-:W-:Y:S01]  /*0ee0*/  LEA R12, P0, R30, R5.reuse, 0x1 ;  /* 0x000000051e0c7211 */ /* 0x082fe200078008ff */
[----:B------:R0:W5:Y:S01]  /*0ef0*/  LDG.E.U16 R84, desc[UR22][R20.64] ;  /* 0x0000001614547981 */ /* 0x000162000c1e1500 */
[-C--:B------:R-:W-:Y:S02]  /*0f00*/  LEA.HI.X.SX32 R19, R42, R2.reuse, 0x1, P1 ;  /* 0x000000022a137211 */ /* 0x080fe400008f0eff */
[-C--:B------:R-:W-:Y:S01]  /*0f10*/  LEA.HI.X.SX32 R13, R30, R2.reuse, 0x1, P0 ;  /* 0x000000021e0d7211 */ /* 0x080fe200000f0eff */
[----:B------:R-:W5:Y:S01]  /*0f20*/  LDG.E.U16 R42, desc[UR22][R14.64] ;  /* 0x000000160e2a7981 */ /* 0x000f62000c1e1500 */
[-C--:B------:R-:W-:Y:S02]  /*0f30*/  LEA R26, P1, R36, R5.reuse, 0x1 ;  /* 0x00000005241a7211 */ /* 0x080fe400078208ff */
[-C--:B------:R-:W-:Y:S01]  /*0f40*/  LEA R16, P0, R32, R5.reuse, 0x1 ;  /* 0x0000000520107211 */ /* 0x080fe200078008ff */
[----:B------:R1:W5:Y:S01]  /*0f50*/  LDG.E.U16 R30, desc[UR22][R18.64] ;  /* 0x00000016121e7981 */ /* 0x000362000c1e1500 */
[-C--:B------:R-:W-:Y:S01]  /*0f60*/  LEA.HI.X.SX32 R27, R36, R2.reuse, 0x1, P1 ;  /* 0x00000002241b7211 */ /* 0x080fe200008f0eff */
[----:B------:R-:W-:Y:S01]  /*0f70*/  IMAD R36, R11, 0x2, R36 ;  /* 0x000000020b247824 */ /* 0x000fe200078e0224 */
[----:B------:R-:W-:Y:S01]  /*0f80*/  LEA.HI.X.SX32 R17, R32, R2, 0x1, P0 ;  /* 0x0000000220117211 */ /* 0x000fe200000f0eff */
[----:B------:R1:W5:Y:S01]  /*0f90*/  LDG.E.U16 R83, desc[UR22][R12.64] ;  /* 0x000000160c537981 */ /* 0x000362000c1e1500 */
[----:B0-----:R-:W-:-:S02]  /*0fa0*/  LEA R20, P1, R44, R5, 0x1 ;  /* 0x000000052c147211 */ /* 0x001fc400078208ff */
[-C--:B------:R-:W-:Y:S01]  /*0fb0*/  LEA R22, P0, R38, R5.reuse, 0x1 ;  /* 0x0000000526167211 */ /* 0x080fe200078008ff */
[----:B------:R0:W5:Y:S01]  /*0fc0*/  LDG.E.U16 R24, desc[UR22][R16.64] ;  /* 0x0000001610187981 */ /* 0x000162000c1e1500 */
[-C--:B------:R-:W-:Y:S02]  /*0fd0*/  LEA.HI.X.SX32 R21, R44, R2.reuse, 0x1, P1 ;  /* 0x000000022c157211 */ /* 0x080fe400008f0eff */
[-C--:B------:R-:W-:Y:S01]  /*0fe0*/  LEA.HI.X.SX32 R23, R38, R2.reuse, 0x1, P0 ;  /* 0x0000000226177211 */ /* 0x080fe200000f0eff */
[----:B------:R-:W5:Y:S01]  /*0ff0*/  LDG.E.U16 R26, desc[UR22][R26.64] ;  /* 0x000000161a1a7981 */ /* 0x000f62000c1e1500 */
[-C--:B-1----:R-:W-:Y:S02]  /*1000*/  LEA R18, P1, R36, R5.reuse, 0x1 ;  /* 0x0000000524127211 */ /* 0x082fe400078208ff */
[-C--:B------:R-:W-:Y:S01]  /*1010*/  LEA R12, P0, R28, R5.reuse, 0x1 ;  /* 0x000000051c0c7211 */ /* 0x080fe200078008ff */
[----:B------:R1:W5:Y:S01]  /*1020*/  LDG.E.U16 R25, desc[UR22][R20.64] ;  /* 0x0000001614197981 */ /* 0x000362000c1e1500 */
[-C--:B------:R-:W-:Y:S01]  /*1030*/  LEA.HI.X.SX32 R19, R36, R2.reuse, 0x1, P1 ;  /* 0x0000000224137211 */ /* 0x080fe200008f0eff */
[----:B------:R-:W-:Y:S01]  /*1040*/  IMAD R36, R11, 0x2, R36 ;  /* 0x000000020b247824 */ /* 0x000fe200078e0224 */
[----:B------:R-:W-:Y:S01]  /*1050*/  LEA.HI.X.SX32 R13, R28, R2, 0x1, P0 ;  /* 0x000000021c0d7211 */ /* 0x000fe200000f0eff */
[----:B------:R-:W5:Y:S01]  /*1060*/  LDG.E.U16 R22, desc[UR22][R22.64] ;  /* 0x0000001616167981 */ /* 0x000f62000c1e1500 */
[----:B------:R-:W-:-:S02]  /*1070*/  LEA R10, P0, R34, R5, 0x1 ;  /* 0x00000005220a7211 */ /* 0x000fc400078008ff */
[-C--:B------:R-:W-:Y:S01]  /*1080*/  LEA R14, P1, R46, R5.reuse, 0x1 ;  /* 0x000000052e0e7211 */ /* 0x080fe200078208ff */
[----:B------:R-:W5:Y:S01]  /*1090*/  LDG.E.U16 R18, desc[UR22][R18.64] ;  /* 0x0000001612127981 */ /* 0x000f62000c1e1500 */
[-C--:B------:R-:W-:Y:S02]  /*10a0*/  LEA.HI.X.SX32 R11, R34, R2.reuse, 0x1, P0 ;  /* 0x00000002220b7211 */ /* 0x080fe400000f0eff */
[-C--:B------:R-:W-:Y:S01]  /*10b0*/  LEA.HI.X.SX32 R15, R46, R2.reuse, 0x1, P1 ;  /* 0x000000022e0f7211 */ /* 0x080fe200008f0eff */
[----:B------:R-:W5:Y:S01]  /*10c0*/  LDG.E.U16 R12, desc[UR22][R12.64] ;  /* 0x000000160c0c7981 */ /* 0x000f62000c1e1500 */
[-C--:B0-----:R-:W-:Y:S02]  /*10d0*/  LEA R16, P0, R40, R5.reuse, 0x1 ;  /* 0x0000000528107211 */ /* 0x081fe400078008ff */
[----:B-1----:R-:W-:Y:S01]  /*10e0*/  LEA R20, P1, R36, R5, 0x1 ;  /* 0x0000000524147211 */ /* 0x002fe200078208ff */
[----:B------:R-:W5:Y:S01]  /*10f0*/  LDG.E.U16 R10, desc[UR22][R10.64] ;  /* 0x000000160a0a7981 */ /* 0x000f62000c1e1500 */
[----:B------:R-:W-:-:S02]  /*1100*/  LEA.HI.X.SX32 R17, R40, R2, 0x1, P0 ;  /* 0x0000000228117211 */ /* 0x000fc400000f0eff */
[----:B------:R-:W-:Y:S01]  /*1110*/  LEA.HI.X.SX32 R21, R36, R2, 0x1, P1 ;  /* 0x0000000224157211 */ /* 0x000fe200008f0eff */
[----:B------:R-:W5:Y:S04]  /*1120*/  LDG.E.U16 R14, desc[UR22][R14.64] ;  /* 0x000000160e0e7981 */ /* 0x000f68000c1e1500 */
[----:B------:R-:W5:Y:S04]  /*1130*/  LDG.E.U16 R16, desc[UR22][R16.64] ;  /* 0x0000001610107981 */ /* 0x000f68000c1e1500 */
[----:B------:R-:W5:Y:S01]  /*1140*/  LDG.E.U16 R20, desc[UR22][R20.64] ;  /* 0x0000001614147981 */ /* 0x000f62000c1e1500 */
[----:B------:R-:W0:Y:S01]  /*1150*/  S2UR UR4, SR_CgaCtaId ;  /* 0x00000000000479c3 */ /* 0x000e220000008800 */
[----:B------:R-:W-:Y:S01]  /*1160*/  SHF.R.S32.HI R5, RZ, 0x7, R245 ;  /* 0x00000007ff057819 */ /* 0x000fe200000114f5 */
[----:B------:R-:W-:-:S03]  /*1170*/  IMAD.SHL.U32 R2, R245, 0x2, RZ ;  /* 0x00000002f5027824 */ /* 0x000fc600078e00ff */
[----:B------:R-:W-:-:S04]  /*1180*/  SGXT R5, R5, 0x1 ;  /* 0x000000010505781a */ /* 0x000fc80000000200 */
[----:B------:R-:W-:Y:S01]  /*1190*/  LOP3.LUT R5, R5, 0x90, RZ, 0xc0, !PT ;  /* 0x0000009005057812 */ /* 0x000fe200078ec0ff */
[----:B------:R-:W-:-:S03]  /*11a0*/  UMOV UR20, 0x400 ;  /* 0x0000040000147882 */ /* 0x000fc60000000000 */
[----:B------:R-:W-:Y:S01]  /*11b0*/  LOP3.LUT R5, R5, 0x7e, R2, 0x78, !PT ;  /* 0x0000007e05057812 */ /* 0x000fe200078e7802 */
[----:B------:R-:W-:Y:S02]  /*11c0*/  IMAD.SHL.U32 R2, R245, 0x100, RZ ;  /* 0x00000100f5027824 */ /* 0x000fe400078e00ff */
[----:B------:R-:W-:-:S03]  /*11d0*/  VIADD R252, R4, 0x80 ;  /* 0x0000008004fc7836 */ /* 0x000fc60000000000 */
[----:B------:R-:W-:Y:S01]  /*11e0*/  LOP3.LUT R2, R5, 0x4000, R2, 0xf8, !PT ;  /* 0x0000400005027812 */ /* 0x000fe200078ef802 */
[----:B0-----:R-:W-:Y:S01]  /*11f0*/  ULEA UR20, UR4, UR20, 0x18 ;  /* 0x0000001404147291 */ /* 0x001fe2000f8ec03f */
[----:B------:R-:W-:-:S08]  /*1200*/  ISETP.GE.AND P0, PT, R252, 0x1, PT ;  /* 0x00000001fc00780c */ /* 0x000fd00003f06270 */
[----:B--2---:R0:W-:Y:S04]  /*1210*/  STS.U16 [R2+UR20], R3 ;  /* 0x0000000302007988 */ /* 0x0041e80008000414 */
[----:B---3--:R-:W-:Y:S01]  /*1220*/  STS.U16 [R2+UR20+0x400], R9 ;  /* 0x0004000902007988 */ /* 0x008fe20008000414 */
[----:B0-----:R-:W-:-:S03]  /*1230*/  LOP3.LUT R3, R2, 0x20, RZ, 0x3c, !PT ;  /* 0x0000002002037812 */ /* 0x001fc600078e3cff */
[----:B----4-:R-:W-:Y:S04]  /*1240*/  STS.U16 [R2+UR20+0x800], R35 ;  /* 0x0008002302007988 */ /* 0x010fe80008000414 */
[----:B------:R-:W-:Y:S01]  /*1250*/  STS.U16 [R2+UR20+0xc00], R43 ;  /* 0x000c002b02007988 */ /* 0x000fe20008000414 */
[----:B------:R-:W-:-:S03]  /*1260*/  CS2R R88, SRZ ;  /* 0x0000000000587805 */ /* 0x000fc6000001ff00 */
[----:B------:R-:W-:Y:S01]  /*1270*/  STS.U16 [R2+UR20+0x1000], R49 ;  /* 0x0010003102007988 */ /* 0x000fe20008000414 */
[----:B------:R-:W-:Y:S02]  /*1280*/  CS2R R90, SRZ ;  /* 0x00000000005a7805 */ /* 0x000fe4000001ff00 */
[----:B------:R-:W-:Y:S02]  /*1290*/  CS2R R92, SRZ ;  /* 0x00000000005c7805 */ /* 0x000fe4000001ff00 */
[----:B------:R-:W-:Y:S02]  /*12a0*/  CS2R R94, SRZ ;  /* 0x00000000005e7805 */ /* 0x000fe4000001ff00 */
[----:B------:R-:W-:Y:S02]  /*12b0*/  CS2R R96, SRZ ;  /* 0x0000000000607805 */ /* 0x000fe4000001ff00 */
[----:B------:R-:W-:Y:S02]  /*12c0*/  CS2R R98, SRZ ;  /* 0x0000000000627805 */ /* 0x000fe4000001ff00 */
[----:B------:R-:W-:-:S02]  /*12d0*/  CS2R R100, SRZ ;  /* 0x0000000000647805 */ /* 0x000fc4000001ff00 */
        /* <DEDUP_REMOVED lines=8> */
[----:B------:R-:W-:Y:S01]  /*1360*/  CS2R R118, SRZ ;  /* 0x0000000000767805 */ /* 0x000fe2000001ff00 */
[----:B------:R-:W-:Y:S01]  /*1370*/  STS.U16 [R2+UR20+0x1400], R53 ;  /* 0x0014003502007988 */ /* 0x000fe20008000414 */
[----:B------:R-:W-:Y:S02]  /*1380*/  CS2R R120, SRZ ;  /* 0x0000000000787805 */ /* 0x000fe4000001ff00 */
[----:B------:R-:W-:Y:S02]  /*1390*/  CS2R R122, SRZ ;  /* 0x00000000007a7805 */ /* 0x000fe4000001ff00 */
[----:B------:R-:W-:-:S02]  /*13a0*/  CS2R R124, SRZ ;  /* 0x00000000007c7805 */ /* 0x000fc4000001ff00 */
[----:B------:R-:W-:Y:S02]  /*13b0*/  CS2R R126, SRZ ;  /* 0x00000000007e7805 */ /* 0x000fe4000001ff00 */
[----:B------:R-:W-:Y:S01]  /*13c0*/  CS2R R128, SRZ ;  /* 0x0000000000807805 */ /* 0x000fe2000001ff00 */
[----:B------:R-:W-:Y:S01]  /*13d0*/  STS.U16 [R2+UR20+0x1800], R57 ;  /* 0x0018003902007988 */ /* 0x000fe20008000414 */
        /* <DEDUP_REMOVED lines=10> */
[----:B------:R-:W-:Y:S01]  /*1480*/  CS2R R150, SRZ ;  /* 0x0000000000967805 */ /* 0x000fe2000001ff00 */
[----:B-----5:R-:W-:Y:S04]  /*1490*/  STS.U16 [R2+UR20+0x1c00], R61 ;  /* 0x001c003d02007988 */ /* 0x020fe80008000414 */
[----:B------:R-:W-:Y:S04]  /*14a0*/  STS.U16 [R2+UR20+0x2000], R65 ;  /* 0x0020004102007988 */ /* 0x000fe80008000414 */
[----:B------:R-:W-:Y:S04]  /*14b0*/  STS.U16 [R2+UR20+0x2400], R69 ;  /* 0x0024004502007988 */ /* 0x000fe80008000414 */
[----:B------:R-:W-:Y:S04]  /*14c0*/  STS.U16 [R2+UR20+0x2800], R73 ;  /* 0x0028004902007988 */ /* 0x000fe80008000414 */
[----:B------:R-:W-:Y:S04]  /*14d0*/  STS.U16 [R2+UR20+0x2c00], R77 ;  /* 0x002c004d02007988 */ /* 0x000fe80008000414 */
[----:B------:R-:W-:Y:S04]  /*14e0*/  STS.U16 [R2+UR20+0x3000], R80 ;  /* 0x0030005002007988 */ /* 0x000fe80008000414 */
[----:B------:R-:W-:Y:S04]  /*14f0*/  STS.U16 [R2+UR20+0x3400], R81 ;  /* 0x0034005102007988 */ /* 0x000fe80008000414 */
[----:B------:R-:W-:Y:S04]  /*1500*/  STS.U16 [R2+UR20+0x3800], R82 ;  /* 0x0038005202007988 */ /* 0x000fe80008000414 */
[----:B------:R-:W-:Y:S04]  /*1510*/  STS.U16 [R2+UR20+0x3c00], R84 ;  /* 0x003c005402007988 */ /* 0x000fe80008000414 */
[----:B------:R0:W-:Y:S04]  /*1520*/  STS.U16 [R3+UR20+0x100], R6 ;  /* 0x0001000603007988 */ /* 0x0001e80008000414 */
[----:B------:R-:W-:Y:S04]  /*1530*/  STS.U16 [R3+UR20+0x500], R29 ;  /* 0x0005001d03007988 */ /* 0x000fe80008000414 */
[----:B------:R-:W-:Y:S01]  /*1540*/  STS.U16 [R3+UR20+0x900], R37 ;  /* 0x0009002503007988 */ /* 0x000fe20008000414 */
[----:B0-----:R-:W-:-:S03]  /*1550*/  LOP3.LUT R6, R2, 0x40, RZ, 0x3c, !PT ;  /* 0x0000004002067812 */ /* 0x001fc600078e3cff */
        /* <DEDUP_REMOVED lines=13> */
[----:B------:R1:W-:Y:S01]  /*1630*/  STS.U16 [R6+UR20+0x200], R7 ;  /* 0x0002000706007988 */ /* 0x0003e20008000414 */
        /* <DEDUP_REMOVED lines=15> */
[----:B------:R0:W-:Y:S01]  /*1730*/  STS.U16 [R6+UR20+0x3e00], R18 ;  /* 0x003e001206007988 */ /* 0x0001e20008000414 */
[----:B------:R-:W-:-:S03]  /*1740*/  IMAD.MOV.U32 R2, RZ, RZ, 0x3f800000 ;  /* 0x3f800000ff027424 */ /* 0x000fc600078e00ff */
[----:B------:R2:W-:Y:S01]  /*1750*/  STS.U16 [R3+UR20+0x300], R8 ;  /* 0x0003000803007988 */ /* 0x0005e20008000414 */
[----:B-1----:R-:W-:-:S03]  /*1760*/  IMAD.MOV.U32 R7, RZ, RZ, -0x800000 ;  /* 0xff800000ff077424 */ /* 0x002fc600078e00ff */
[----:B------:R1:W-:Y:S04]  /*1770*/  STS.U16 [R3+UR20+0x700], R33 ;  /* 0x0007002103007988 */ /* 0x0003e80008000414 */
[----:B------:R1:W-:Y:S01]  /*1780*/  STS.U16 [R3+UR20+0xb00], R41 ;  /* 0x000b002903007988 */ /* 0x0003e20008000414 */
[----:B0-----:R-:W-:-:S03]  /*1790*/  IMAD.MOV.U32 R6, RZ, RZ, 0x3f800000 ;  /* 0x3f800000ff067424 */ /* 0x001fc600078e00ff */
[----:B------:R1:W-:Y:S01]  /*17a0*/  STS.U16 [R3+UR20+0xf00], R48 ;  /* 0x000f003003007988 */ /* 0x0003e20008000414 */
[----:B--2---:R-:W-:-:S03]  /*17b0*/  IMAD.MOV.U32 R8, RZ, RZ, -0x800000 ;  /* 0xff800000ff087424 */ /* 0x004fc600078e00ff */
[----:B------:R1:W-:Y:S04]  /*17c0*/  STS.U16 [R3+UR20+0x1300], R52 ;  /* 0x0013003403007988 */ /* 0x0003e80008000414 */
        /* <DEDUP_REMOVED lines=10> */
[----:B------:R1:W-:Y:S01]  /*1870*/  STS.U16 [R3+UR20+0x3f00], R20 ;  /* 0x003f001403007988 */ /* 0x0003e20008000414 */
[----:B------:R-:W-:Y:S05]  /*1880*/  @!P0 BRA `(.L_x_0) ;  /* 0x0000007800548947 */ /* 0x000fea0003800000 */
[----:B------:R-:W0:Y:S01]  /*1890*/  LDC.64 R120, c[0x0][0x250] ;  /* 0x00009400ff787b82 */ /* 0x000e220000000a00 */
[--C-:B------:R-:W-:Y:S01]  /*18a0*/  SHF.R.U32.HI R6, RZ, 0x2, R245.reuse ;  /* 0x00000002ff067819 */ /* 0x100fe200000116f5 */
[----:B------:R-:W-:Y:S01]  /*18b0*/  ULDC UR4, c[0x0][0x258] ;  /* 0x0000960000047ab9 */ /* 0x000fe20000000800 */
[--C-:B-1----:R-:W-:Y:S01]  /*18c0*/  SHF.R.U32.HI R3, RZ, 0x1, R245.reuse ;  /* 0x00000001ff037819 */ /* 0x102fe200000116f5 */
[----:B------:R-:W-:Y:S01]  /*18d0*/  ULDC.64 UR8, c[0x0][0x218] ;  /* 0x0000860000087ab9 */ /* 0x000fe20000000a00 */
[----:B------:R-:W-:Y:S01]  /*18e0*/  SGXT.U32 R6, R6, 0x3 ;  /* 0x000000030606781a */ /* 0x000fe20000000000 */
[----:B------:R-:W-:Y:S01]  /*18f0*/  UMOV UR6, URZ ;  /* 0x0000003f00067c82 */ /* 0x000fe20008000000 */
[----:B------:R-:W-:Y:S01]  /*1900*/  SHF.R.U32.HI R7, RZ, 0x5, R245 ;  /* 0x00000005ff077819 */ /* 0x000fe200000116f5 */
[----:B------:R-:W1:Y:S01]  /*1910*/  LDC R2, c[0x0][0x268] ;  /* 0x00009a00ff027b82 */ /* 0x000e620000000800 */
[----:B------:R-:W-:Y:S02]  /*1920*/  LOP3.LUT R5, R6, 0x70, R3, 0xf8, !PT ;  /* 0x0000007006057812 */ /* 0x000fe400078ef803 */
[----:B------:R-:W-:-:S02]  /*1930*/  CS2R R134, SRZ ;  /* 0x0000000000867805 */ /* 0x000fc4000001ff00 */
[----:B------:R-:W-:Y:S02]  /*1940*/  LOP3.LUT R3, R245, 0x7f, RZ, 0xc0, !PT ;  /* 0x0000007ff5037812 */ /* 0x000fe400078ec0ff */
[----:B------:R-:W-:Y:S02]  /*1950*/  CS2R R136, SRZ ;  /* 0x0000000000887805 */ /* 0x000fe4000001ff00 */
[----:B------:R-:W-:Y:S02]  /*1960*/  LOP3.LUT R4, R5, R4, RZ, 0xfc, !PT ;  /* 0x0000000405047212 */ /* 0x000fe400078efcff */
[----:B------:R-:W-:Y:S02]  /*1970*/  CS2R R138, SRZ ;  /* 0x00000000008a7805 */ /* 0x000fe4000001ff00 */
[----:B------:R-:W-:Y:S01]  /*1980*/  R2UR UR21, R7 ;  /* 0x00000000071572ca */ /* 0x000fe200000e0000 */
[----:B------:R-:W-:Y:S01]  /*1990*/  IMAD R6, R3, UR4, RZ ;  /* 0x0000000403067c24 */ /* 0x000fe2000f8e02ff */
[----:B------:R-:W2:Y:S01]  /*19a0*/  LDC.64 R152, c[0x0][0x220] ;  /* 0x00008800ff987b82 */ /* 0x000ea20000000a00 */
[----:B------:R-:W-:Y:S01]  /*19b0*/  ULDC.64 UR4, c[0x0][0x260] ;  /* 0x0000980000047ab9 */ /* 0x000fe20000000a00 */
[----:B------:R-:W-:Y:S01]  /*19c0*/  CS2R R140, SRZ ;  /* 0x00000000008c7805 */ /* 0x000fe2000001ff00 */
[C---:B------:R-:W-:Y:S01]  /*19d0*/  IMAD.SHL.U32 R7, R6.reuse, 0x2, RZ ;  /* 0x0000000206077824 */ /* 0x040fe200078e00ff */
[----:B------:R-:W-:Y:S01]  /*19e0*/  UIMAD UR4, UR7, UR4, URZ ;  /* 0x00000004070472a4 */ /* 0x000fe2000f8e023f */
[----:B------:R-:W-:Y:S01]  /*19f0*/  IMAD.HI R6, R6, 0x2, RZ ;  /* 0x0000000206067827 */ /* 0x000fe200078e02ff */
[----:B------:R-:W-:-:S02]  /*1a00*/  CS2R R142, SRZ ;  /* 0x00000000008e7805 */ /* 0x000fc4000001ff00 */
[----:B------:R-:W-:Y:S02]  /*1a10*/  CS2R R144, SRZ ;  /* 0x0000000000907805 */ /* 0x000fe4000001ff00 */
[----:B------:R-:W-:Y:S01]  /*1a20*/  CS2R R146, SRZ ;  /* 0x0000000000927805 */ /* 0x000fe2000001ff00 */
[----:B0-----:R-:W-:Y:S01]  /*1a30*/  IMAD R8, R0, R121, RZ ;  /* 0x0000007900087224 */ /* 0x001fe200078e02ff */
[----:B------:R-:W-:Y:S01]  /*1a40*/  CS2R R148, SRZ ;  /* 0x0000000000947805 */ /* 0x000fe2000001ff00 */
[----:B------:R-:W-:Y:S01]  /*1a50*/  IMAD R5, R120, UR7, RZ ;  /* 0x0000000778057c24 */ /* 0x000fe2000f8e02ff */
[----:B------:R-:W-:Y:S01]  /*1a60*/  CS2R R150, SRZ ;  /* 0x0000000000967805 */ /* 0x000fe2000001ff00 */
[C---:B------:R-:W-:Y:S01]  /*1a70*/  IMAD R10, R121.reuse, 0x2, R8 ;  /* 0x00000002790a7824 */ /* 0x040fe200078e0208 */
[----:B------:R-:W-:Y:S01]  /*1a80*/  ULDC UR44, c[0x0][0x238] ;  /* 0x00008e00002c7ab9 */ /* 0x000fe20000000800 */
[----:B-1----:R-:W-:Y:S01]  /*1a90*/  IMAD R33, R0, R2, RZ ;  /* 0x0000000200217224 */ /* 0x002fe200078e02ff */
[----:B------:R-:W-:Y:S01]  /*1aa0*/  UMOV UR11, 0x40000040 ;  /* 0x40000040000b7882 */ /* 0x000fe20000000000 */
[----:B------:R-:W-:-:S02]  /*1ab0*/  IMAD R12, R121, 0x2, R10 ;  /* 0x00000002790c7824 */ /* 0x000fc400078e020a */
[----:B------:R-:W-:Y:S02]  /*1ac0*/  IMAD.SHL.U32 R0, R5, 0x2, RZ ;  /* 0x0000000205007824 */ /* 0x000fe400078e00ff */
[----:B------:R-:W-:Y:S02]  /*1ad0*/  IMAD R14, R121, 0x2, R12 ;  /* 0x00000002790e7824 */ /* 0x000fe400078e020c */
[----:B------:R-:W-:Y:S01]  /*1ae0*/  IMAD.HI R5, R5, 0x2, RZ ;  /* 0x0000000205057827 */ /* 0x000fe200078e02ff */
[----:B------:R-:W-:Y:S01]  /*1af0*/  IADD3 R49, P0, P1, R7, UR8, R0 ;  /* 0x0000000807317c10 */ /* 0x000fe2000f91e000 */
[----:B------:R-:W-:Y:S02]  /*1b00*/  UIADD3 UR8, UR20, 0x8000, URZ ;  /* 0x0000800014087890 */ /* 0x000fe4000fffe03f */
[C---:B------:R-:W-:Y:S01]  /*1b10*/  IMAD R16, R121.reuse, 0x2, R14 ;  /* 0x0000000279107824 */ /* 0x040fe200078e020e */
[----:B------:R-:W-:Y:S01]  /*1b20*/  IADD3.X R51, R6, UR9, R5, P0, P1 ;  /* 0x0000000906337c10 */ /* 0x000fe200087e2405 */
[----:B------:R-:W-:Y:S01]  /*1b30*/  IMAD R35, R2, 0x2, R33 ;  /* 0x0000000202237824 */ /* 0x000fe200078e0221 */
[-C--:B------:R-:W-:Y:S01]  /*1b40*/  LEA R158, P2, R8, R49.reuse, 0x1 ;  /* 0x00000031089e7211 */ /* 0x080fe200078408ff */
[C---:B------:R-:W-:Y:S01]  /*1b50*/  IMAD R18, R121.reuse, 0x2, R16 ;  /* 0x0000000279127824 */ /* 0x040fe200078e0210 */
[----:B------:R-:W-:Y:S01]  /*1b60*/  LEA R154, P4, R12, R49, 0x1 ;  /* 0x000000310c9a7211 */ /* 0x000fe200078808ff */
[----:B------:R-:W-:Y:S01]  /*1b70*/  IMAD R37, R2, 0x2, R35 ;  /* 0x0000000202257824 */ /* 0x000fe200078e0223 */
[-C--:B------:R-:W-:Y:S01]  /*1b80*/  LEA.HI.X.SX32 R159, R8, R51.reuse, 0x1, P2 ;  /* 0x00000033089f7211 */ /* 0x080fe200010f0eff */
[C---:B------:R-:W-:Y:S01]  /*1b90*/  IMAD R20, R121.reuse, 0x2, R18 ;  /* 0x0000000279147824 */ /* 0x040fe200078e0212 */
[----:B------:R-:W-:Y:S01]  /*1ba0*/  LEA.HI.X.SX32 R155, R12, R51, 0x1, P4 ;  /* 0x000000330c9b7211 */ /* 0x000fe200020f0eff */
[----:B------:R-:W-:Y:S01]  /*1bb0*/  IMAD R39, R2, 0x2, R37 ;  /* 0x0000000202277824 */ /* 0x000fe200078e0225 */
[-C--:B------:R-:W-:Y:S01]  /*1bc0*/  LEA R156, P3, R10, R49.reuse, 0x1 ;  /* 0x000000310a9c7211 */ /* 0x080fe200078608ff */
[C---:B------:R-:W-:Y:S01]  /*1bd0*/  IMAD R22, R121.reuse, 0x2, R20 ;  /* 0x0000000279167824 */ /* 0x040fe200078e0214 */
[----:B------:R-:W-:Y:S01]  /*1be0*/  STL.64 [R1+0x360], R158 ;  /* 0x0003609e01007387 */ /* 0x000fe20000100a00 */
[----:B------:R-:W-:Y:S01]  /*1bf0*/  LEA R8, P4, R18, R49, 0x1 ;  /* 0x0000003112087211 */ /* 0x000fe200078808ff */
[----:B------:R-:W-:Y:S01]  /*1c00*/  IMAD R41, R2, 0x2, R39 ;  /* 0x0000000202297824 */ /* 0x000fe200078e0227 */
[----:B------:R-:W-:Y:S01]  /*1c10*/  LEA.HI.X.SX32 R157, R10, R51, 0x1, P3 ;  /* 0x000000330a9d7211 */ /* 0x000fe200018f0eff */
[C---:B------:R-:W-:Y:S01]  /*1c20*/  IMAD R24, R121.reuse, 0x2, R22 ;  /* 0x0000000279187824 */ /* 0x040fe200078e0216 */
[----:B------:R0:W-:Y:S01]  /*1c30*/  STL.64 [R1+0x350], R154 ;  /* 0x0003509a01007387 */ /* 0x0001e20000100a00 */
[----:B------:R-:W-:Y:S01]  /*1c40*/  LEA R10, P3, R16, R49, 0x1 ;  /* 0x00000031100a7211 */ /* 0x000fe200078608ff */
[----:B------:R-:W-:Y:S01]  /*1c50*/  IMAD R43, R2, 0x2, R41 ;  /* 0x00000002022b7824 */ /* 0x000fe200078e0229 */
[-C--:B------:R-:W-:Y:S01]  /*1c60*/  LEA.HI.X.SX32 R9, R18, R51.reuse, 0x1, P4 ;  /* 0x0000003312097211 */ /* 0x080fe200020f0eff */
[C---:B------:R-:W-:Y:S01]  /*1c70*/  IMAD R26, R121.reuse, 0x2, R24 ;  /* 0x00000002791a7824 */ /* 0x040fe200078e0218 */
[----:B------:R-:W-:Y:S01]  /*1c80*/  LEA.HI.X.SX32 R11, R16, R51, 0x1, P3 ;  /* 0x00000033100b7211 */ /* 0x000fe200018f0eff */
[----:B------:R-:W-:Y:S01]  /*1c90*/  STL.64 [R1+0x358], R156 ;  /* 0x0003589c01007387 */ /* 0x000fe20000100a00 */
[----:B------:R-:W-:Y:S01]  /*1ca0*/  IMAD R29, R2, 0x2, R43 ;  /* 0x00000002021d7824 */ /* 0x000fe200078e022b */
[----:B------:R-:W-:Y:S01]  /*1cb0*/  USHF.R.U32.HI UR8, URZ, 0x4, UR8 ;  /* 0x000000043f087899 */ /* 0x000fe20008011608 */
[----:B------:R-:W-:-:S02]  /*1cc0*/  IMAD R28, R121, 0x2, R26 ;  /* 0x00000002791c7824 */ /* 0x000fc400078e021a */
[----:B------:R-:W-:Y:S01]  /*1cd0*/  IMAD R45, R2, 0x2, R29 ;  /* 0x00000002022d7824 */ /* 0x000fe200078e021d */
[----:B0-----:R-:W-:Y:S01]  /*1ce0*/  LEA R154, P2, R14, R49, 0x1 ;  /* 0x000000310e9a7211 */ /* 0x001fe200078408ff */
[C---:B------:R-:W-:Y:S01]  /*1cf0*/  IMAD R30, R121.reuse, 0x2, R28 ;  /* 0x00000002791e7824 */ /* 0x040fe200078e021c */
[----:B------:R-:W-:Y:S01]  /*1d00*/  USGXT.U32 UR10, UR8, 0xe ;  /* 0x0000000e080a789a */ /* 0x000fe20008000000 */
[----:B------:R-:W-:Y:S01]  /*1d10*/  IMAD R47, R2, 0x2, R45 ;  /* 0x00000002022f7824 */ /* 0x000fe200078e022d */
[----:B------:R-:W-:Y:S01]  /*1d20*/  LEA.HI.X.SX32 R155, R14, R51, 0x1, P2 ;  /* 0x000000330e9b7211 */ /* 0x000fe200010f0eff */
[C---:B------:R-:W-:Y:S01]  /*1d30*/  IMAD R32, R121.reuse, 0x2, R30 ;  /* 0x0000000279207824 */ /* 0x040fe200078e021e */
[----:B------:R-:W-:Y:S01]  /*1d40*/  LEA R12, P2, R20, R49, 0x1 ;  /* 0x00000031140c7211 */ /* 0x000fe200078408ff */
[----:B------:R-:W-:Y:S01]  /*1d50*/  IMAD R23, R2, 0x2, R47 ;  /* 0x0000000202177824 */ /* 0x000fe200078e022f */
[----:B------:R-:W-:Y:S01]  /*1d60*/  UIADD3 UR14, UP0, UR10, 0x2, URZ ;  /* 0x000000020a0e7890 */ /* 0x000fe2000ff1e03f */
[C---:B------:R-:W-:Y:S01]  /*1d70*/  IMAD R34, R121.reuse, 0x2, R32 ;  /* 0x0000000279227824 */ /* 0x040fe200078e0220 */
[----:B------:R-:W-:Y:S01]  /*1d80*/  STL.64 [R1+0x348], R154 ;  /* 0x0003489a01007387 */ /* 0x000fe20000100a00 */
[----:B------:R-:W-:Y:S01]  /*1d90*/  LEA.HI.X.SX32 R13, R20, R51, 0x1, P2 ;  /* 0x00000033140d7211 */ /* 0x000fe200010f0eff */
[C---:B------:R-:W-:Y:S01]  /*1da0*/  IMAD R27, R2.reuse, 0x2, R23 ;  /* 0x00000002021b7824 */ /* 0x040fe200078e0217 */
[----:B------:R-:W-:Y:S01]  /*1db0*/  UIADD3.X UR15, UR6, 0x40000040, URZ, UP0, !UPT ;  /* 0x40000040060f7890 */ /* 0x000fe200087fe43f */
[C---:B------:R-:W-:Y:S01]  /*1dc0*/  IMAD R36, R121.reuse, 0x2, R34 ;  /* 0x0000000279247824 */ /* 0x040fe200078e0222 */
[----:B------:R0:W-:Y:S01]  /*1dd0*/  STL.64 [R1+0x340], R10 ;  /* 0x0003400a01007387 */ /* 0x0001e20000100a00 */
[C---:B------:R-:W-:Y:S01]  /*1de0*/  IMAD R31, R2.reuse, 0x2, R27 ;  /* 0x00000002021f7824 */ /* 0x040fe200078e021b */
[----:B------:R-:W-:Y:S01]  /*1df0*/  UIADD3.64 UR26, UR14, 0x2, URZ ;  /* 0x000000020e1a7897 */ /* 0x000fe2000fffe03f */
[----:B------:R-:W-:Y:S01]  /*1e00*/  IMAD R38, R121, 0x2, R36 ;  /* 0x0000000279267824 */ /* 0x000fe200078e0224 */
[----:B------:R1:W-:Y:S01]  /*1e10*/  STL.64 [R1+0x338], R8 ;  /* 0x0003380801007387 */ /* 0x0003e20000100a00 */
[----:B------:R-:W-:Y:S01]  /*1e20*/  IMAD R3, R3, UR5, RZ ;  /* 0x0000000503037c24 */ /* 0x000fe2000f8e02ff */
[----:B------:R-:W-:Y:S01]  /*1e30*/  USHF.L.U32 UR5, UR4, 0x1, URZ ;  /* 0x0000000104057899 */ /* 0x000fe2000800063f */
[C---:B------:R-:W-:Y:S01]  /*1e40*/  IMAD R40, R121.reuse, 0x2, R38 ;  /* 0x0000000279287824 */ /* 0x040fe200078e0226 */
[----:B------:R3:W-:Y:S01]  /*1e50*/  STL.64 [R1+0x330], R12 ;  /* 0x0003300c01007387 */ /* 0x0007e20000100a00 */
[----:B------:R-:W-:Y:S01]  /*1e60*/  IMAD R17, R2, 0x2, R31 ;  /* 0x0000000202117824 */ /* 0x000fe200078e021f */
[----:B------:R-:W-:Y:S01]  /*1e70*/  UIADD3.64 UR30, UR14, 0x4, URZ ;  /* 0x000000040e1e7897 */ /* 0x000fe2000fffe03f */
[----:B------:R-:W-:Y:S01]  /*1e80*/  IMAD R42, R121, 0x2, R40 ;  /* 0x00000002792a7824 */ /* 0x000fe200078e0228 */
[-C--:B0-----:R-:W-:Y:S01]  /*1e90*/  LEA R10, P3, R22, R49.reuse, 0x1 ;  /* 0x00000031160a7211 */ /* 0x081fe200078608ff */
[----:B------:R-:W-:Y:S01]  /*1ea0*/  IMAD.SHL.U32 R7, R3, 0x2, RZ ;  /* 0x0000000203077824 */ /* 0x000fe200078e00ff */
[----:B------:R-:W-:Y:S01]  /*1eb0*/  UIADD3.64 UR34, UR14, 0x3fe, URZ ;  /* 0x000003fe0e227897 */ /* 0x000fe2000fffe03f */
[C---:B------:R-:W-:Y:S01]  /*1ec0*/  IMAD R44, R121.reuse, 0x2, R42 ;  /* 0x00000002792c7824 */ /* 0x040fe200078e022a */
[----:B-1----:R-:W-:Y:S01]  /*1ed0*/  LEA R8, P4, R24, R49, 0x1 ;  /* 0x0000003118087211 */ /* 0x002fe200078808ff */
[----:B------:R-:W-:Y:S01]  /*1ee0*/  IMAD R19, R2, 0x2, R17 ;  /* 0x0000000202137824 */ /* 0x000fe200078e0211 */
[-C--:B------:R-:W-:Y:S01]  /*1ef0*/  LEA.HI.X.SX32 R11, R22, R51.reuse, 0x1, P3 ;  /* 0x00000033160b7211 */ /* 0x080fe200018f0eff */
[C---:B------:R-:W-:Y:S01]  /*1f00*/  IMAD R46, R121.reuse, 0x2, R44 ;  /* 0x00000002792e7824 */ /* 0x040fe200078e022c */
[----:B------:R-:W-:Y:S01]  /*1f10*/  LEA.HI.X.SX32 R9, R24, R51, 0x1, P4 ;  /* 0x0000003318097211 */ /* 0x000fe200020f0eff */
[----:B------:R-:W-:Y:S01]  /*1f20*/  IMAD R25, R2, 0x2, R19 ;  /* 0x0000000202197824 */ /* 0x000fe200078e0213 */
[C---:B---3--:R-:W-:Y:S01]  /*1f30*/  LEA R12, P2, R26.reuse, R49, 0x1 ;  /* 0x000000311a0c7211 */ /* 0x048fe200078408ff */
[----:B------:R-:W-:Y:S01]  /*1f40*/  IMAD R48, R121, 0x2, R46 ;  /* 0x0000000279307824 */ /* 0x000fe200078e022e */
[----:B------:R0:W-:Y:S01]  /*1f50*/  STL.64 [R1+0x328], R10 ;  /* 0x0003280a01007387 */ /* 0x0001e20000100a00 */
[----:B--2---:R-:W-:Y:S01]  /*1f60*/  IADD3 R152, P0, P1, R7, UR5, R152 ;  /* 0x0000000507987c10 */ /* 0x004fe2000f91e098 */
[----:B------:R-:W-:Y:S01]  /*1f70*/  UIMAD.WIDE UR4, UR4, 0x2, URZ ;  /* 0x00000002040478a5 */ /* 0x000fe2000f8e023f */
[----:B------:R-:W-:Y:S01]  /*1f80*/  IMAD R50, R121, 0x2, R48 ;  /* 0x0000000279327824 */ /* 0x000fe200078e0230 */
[----:B------:R1:W-:Y:S01]  /*1f90*/  STL.64 [R1+0x320], R8 ;  /* 0x0003200801007387 */ /* 0x0003e20000100a00 */
[----:B------:R-:W-:Y:S01]  /*1fa0*/  LEA.HI.X.SX32 R13, R26, R51, 0x1, P2 ;  /* 0x000000331a0d7211 */ /* 0x000fe200010f0eff */
[----:B------:R-:W-:Y:S01]  /*1fb0*/  IMAD.HI R132, R3, 0x2, RZ ;  /* 0x0000000203847827 */ /* 0x000fe200078e02ff */
[----:B------:R-:W-:Y:S01]  /*1fc0*/  LEA R20, P2, R32, R49, 0x1 ;  /* 0x0000003120147211 */ /* 0x000fe200078408ff */
[----:B------:R-:W-:-:S02]  /*1fd0*/  UIADD3.64 UR38, UR14, 0x400, URZ ;  /* 0x000004000e267897 */ /* 0x000fc4000fffe03f */
[C---:B------:R-:W-:Y:S01]  /*1fe0*/  IMAD R52, R121.reuse, 0x2, R50 ;  /* 0x0000000279347824 */ /* 0x040fe200078e0232 */
[----:B------:R-:W-:Y:S01]  /*1ff0*/  LEA.HI.X.SX32 R21, R32, R51, 0x1, P2 ;  /* 0x0000003320157211 */ /* 0x000fe200010f0eff */
[----:B------:R-:W-:Y:S01]  /*2000*/  UMOV UR4, URZ ;  /* 0x0000003f00047c82 */ /* 0x000fe20008000000 */
[-C--:B0-----:R-:W-:Y:S01]  /*2010*/  LEA R10, P3, R28, R49.reuse, 0x1 ;  /* 0x000000311c0a7211 */ /* 0x081fe200078608ff */
[C---:B------:R-:W-:Y:S01]  /*2020*/  IMAD R54, R121.reuse, 0x2, R52 ;  /* 0x0000000279367824 */ /* 0x040fe200078e0234 */
[-C--:B------:R-:W-:Y:S01]  /*2030*/  LEA R154, P2, R38, R49.reuse, 0x1 ;  /* 0x00000031269a7211 */ /* 0x080fe200078408ff */
[----:B------:R-:W-:Y:S01]  /*2040*/  UIADD3.64 UR42, UR14, 0x402, URZ ;  /* 0x000004020e2a7897 */ /* 0x000fe2000fffe03f */
[----:B-1----:R-:W-:Y:S01]  /*2050*/  LEA R8, P4, R30, R49, 0x1 ;  /* 0x000000311e087211 */ /* 0x002fe200078808ff */
[C---:B------:R-:W-:Y:S01]  /*2060*/  IMAD R56, R121.reuse, 0x2, R54 ;  /* 0x0000000279387824 */ /* 0x040fe200078e0236 */
[-C--:B------:R-:W-:Y:S01]  /*2070*/  LEA.HI.X.SX32 R11, R28, R51.reuse, 0x1, P3 ;  /* 0x000000331c0b7211 */ /* 0x080fe200018f0eff */
[----:B------:R-:W-:Y:S01]  /*2080*/  UIADD3.64 UR18, UR14, 0x404, URZ ;  /* 0x000004040e127897 */ /* 0x000fe2000fffe03f */
[----:B------:R-:W-:Y:S01]  /*2090*/  LEA.HI.X.SX32 R9, R30, R51, 0x1, P4 ;  /* 0x000000331e097211 */ /* 0x000fe200020f0eff */
[C---:B------:R-:W-:Y:S01]  /*20a0*/  IMAD R58, R121.reuse, 0x2, R56 ;  /* 0x00000002793a7824 */ /* 0x040fe200078e0238 */
[----:B------:R-:W-:Y:S01]  /*20b0*/  LEA R14, P3, R34, R49, 0x1 ;  /* 0x00000031220e7211 */ /* 0x000fe200078608ff */
[----:B------:R0:W-:Y:S01]  /*20c0*/  STL.64 [R1+0x310], R10 ;  /* 0x0003100a01007387 */ /* 0x0001e20000100a00 */
[-C--:B------:R-:W-:Y:S01]  /*20d0*/  LEA.HI.X.SX32 R155, R38, R51.reuse, 0x1, P2 ;  /* 0x00000033269b7211 */ /* 0x080fe200010f0eff */
[C---:B------:R-:W-:Y:S01]  /*20e0*/  IMAD R60, R121.reuse, 0x2, R58 ;  /* 0x00000002793c7824 */ /* 0x040fe200078e023a */
[----:B------:R-:W-:Y:S01]  /*20f0*/  LEA.HI.X.SX32 R15, R34, R51, 0x1, P3 ;  /* 0x00000033220f7211 */ /* 0x000fe200018f0eff */
[----:B------:R1:W-:Y:S01]  /*2100*/  STL.64 [R1+0x318], R12 ;  /* 0x0003180c01007387 */ /* 0x0003e20000100a00 */
[----:B------:R-:W-:Y:S01]  /*2110*/  LEA R158, P2, R44, R49, 0x1 ;  /* 0x000000312c9e7211 */ /* 0x000fe200078408ff */
[----:B------:R-:W-:-:S02]  /*2120*/  IMAD R62, R121, 0x2, R60 ;  /* 0x00000002793e7824 */ /* 0x000fc400078e023c */
[----:B------:R2:W-:Y:S01]  /*2130*/  STL.64 [R1+0x308], R8 ;  /* 0x0003080801007387 */ /* 0x0005e20000100a00 */
[----:B------:R-:W-:Y:S01]  /*2140*/  LEA.HI.X.SX32 R159, R44, R51, 0x1, P2 ;  /* 0x000000332c9f7211 */ /* 0x000fe200010f0eff */
[C---:B------:R-:W-:Y:S02]  /*2150*/  IMAD R64, R121.reuse, 0x2, R62 ;  /* 0x0000000279407824 */ /* 0x040fe400078e023e */
[----:B------:R3:W-:Y:S01]  /*2160*/  STL.64 [R1+0x300], R20 ;  /* 0x0003001401007387 */ /* 0x0007e20000100a00 */
[C---:B0-----:R-:W-:Y:S02]  /*2170*/  IMAD R11, R2.reuse, 0x2, R25 ;  /* 0x00000002020b7824 */ /* 0x041fe400078e0219 */
[C---:B------:R-:W-:Y:S01]  /*2180*/  IMAD R66, R121.reuse, 0x2, R64 ;  /* 0x0000000279427824 */ /* 0x040fe200078e0240 */
[----:B------:R0:W-:Y:S01]  /*2190*/  STL.64 [R1+0x2f8], R14 ;  /* 0x0002f80e01007387 */ /* 0x0001e20000100a00 */
[----:B-1----:R-:W-:Y:S02]  /*21a0*/  IMAD R13, R2, 0x2, R11 ;  /* 0x00000002020d7824 */ /* 0x002fe400078e020b */
[----:B------:R-:W-:Y:S01]  /*21b0*/  IMAD R68, R121, 0x2, R66 ;  /* 0x0000000279447824 */ /* 0x000fe200078e0242 */
[----:B--2---:R-:W-:-:S03]  /*21c0*/  LEA R8, P4, R36, R49, 0x1 ;  /* 0x0000003124087211 */ /* 0x004fc600078808ff */
[C---:B------:R-:W-:Y:S01]  /*21d0*/  IMAD R70, R121.reuse, 0x2, R68 ;  /* 0x0000000279467824 */ /* 0x040fe200078e0244 */
[----:B------:R-:W-:Y:S01]  /*21e0*/  LEA.HI.X.SX32 R9, R36, R51, 0x1, P4 ;  /* 0x0000003324097211 */ /* 0x000fe200020f0eff */
[----:B---3--:R-:W-:Y:S02]  /*21f0*/  IMAD R21, R2, 0x2, R13 ;  /* 0x0000000202157824 */ /* 0x008fe400078e020d */
[C---:B------:R-:W-:Y:S01]  /*2200*/  IMAD R72, R121.reuse, 0x2, R70 ;  /* 0x0000000279487824 */ /* 0x040fe200078e0246 */
[----:B0-----:R-:W-:Y:S01]  /*2210*/  LEA R14, P4, R42, R49, 0x1 ;  /* 0x000000312a0e7211 */ /* 0x001fe200078808ff */
[----:B------:R0:W-:Y:S01]  /*2220*/  STL.64 [R1+0x2f0], R8 ;  /* 0x0002f00801007387 */ /* 0x0001e20000100a00 */
[----:B------:R-:W-:Y:S02]  /*2230*/  IMAD R7, R2, 0x2, R21 ;  /* 0x0000000202077824 */ /* 0x000fe400078e0215 */
[----:B------:R-:W-:Y:S01]  /*2240*/  IMAD R74, R121, 0x2, R72 ;  /* 0x00000002794a7824 */ /* 0x000fe200078e0248 */
[----:B------:R-:W-:-:S03]  /*2250*/  LEA.HI.X.SX32 R15, R42, R51, 0x1, P4 ;  /* 0x000000332a0f7211 */ /* 0x000fc600020f0eff */
[----:B------:R-:W-:-:S04]  /*2260*/  IMAD R76, R121, 0x2, R74 ;  /* 0x00000002794c7824 */ /* 0x000fc800078e024a */
[----:B------:R-:W-:Y:S01]  /*2270*/  IMAD R78, R121, 0x2, R76 ;  /* 0x00000002794e7824 */ /* 0x000fe200078e024c */
[----:B0-----:R-:W-:-:S03]  /*2280*/  LEA R8, P3, R40, R49, 0x1 ;  /* 0x0000003128087211 */ /* 0x001fc600078608ff */
[C---:B------:R-:W-:Y:S01]  /*2290*/  IMAD R80, R121.reuse, 0x2, R78 ;  /* 0x0000000279507824 */ /* 0x040fe200078e024e */
[----:B------:R-:W-:Y:S02]  /*22a0*/  LEA.HI.X.SX32 R9, R40, R51, 0x1, P3 ;  /* 0x0000003328097211 */ /* 0x000fe400018f0eff */
[C---:B------:R-:W-:Y:S01]  /*22b0*/  LEA R156, P3, R46.reuse, R49, 0x1 ;  /* 0x000000312e9c7211 */ /* 0x040fe200078608ff */
[C---:B------:R-:W-:Y:S02]  /*22c0*/  IMAD R82, R121.reuse, 0x2, R80 ;  /* 0x0000000279527824 */ /* 0x040fe400078e0250 */
[----:B------:R0:W-:Y:S01]  /*22d0*/  STL.64 [R1+0x2e0], R8 ;  /* 0x0002e00801007387 */ /* 0x0001e20000100a00 */
[----:B------:R-:W-:Y:S01]  /*22e0*/  LEA.HI.X.SX32 R157, R46, R51, 0x1, P3 ;  /* 0x000000332e9d7211 */ /* 0x000fe200018f0eff */
[C---:B------:R-:W-:Y:S02]  /*22f0*/  IMAD R84, R121.reuse, 0x2, R82 ;  /* 0x0000000279547824 */ /* 0x040fe400078e0252 */
[----:B------:R1:W-:Y:S02]  /*2300*/  STL.64 [R1+0x2e8], R154 ;  /* 0x0002e89a01007387 */ /* 0x0003e40000100a00 */
[----:B------:R-:W-:-:S02]  /*2310*/  IMAD R86, R121, 0x2, R84 ;  /* 0x0000000279567824 */ /* 0x000fc400078e0254 */
[----:B------:R2:W-:Y:S02]  /*2320*/  STL.64 [R1+0x2d8], R14 ;  /* 0x0002d80e01007387 */ /* 0x0005e40000100a00 */
[C---:B------:R-:W-:Y:S02]  /*2330*/  IMAD R88, R121.reuse, 0x2, R86 ;  /* 0x0000000279587824 */ /* 0x040fe400078e0256 */
[----:B------:R3:W-:Y:S01]  /*2340*/  STL.64 [R1+0x2d0], R158 ;  /* 0x0002d09e01007387 */ /* 0x0007e20000100a00 */
[----:B0-----:R-:W-:Y:S02]  /*2350*/  IMAD R9, R2, 0x2, R7 ;  /* 0x0000000202097824 */ /* 0x001fe400078e0207 */
[C---:B------:R-:W-:Y:S01]  /*2360*/  IMAD R90, R121.reuse, 0x2, R88 ;  /* 0x00000002795a7824 */ /* 0x040fe200078e0258 */
[C---:B-1----:R-:W-:Y:S01]  /*2370*/  LEA R154, P4, R48.reuse, R49, 0x1 ;  /* 0x00000031309a7211 */ /* 0x042fe200078808ff */
[----:B------:R0:W-:Y:S02]  /*2380*/  STL.64 [R1+0x2c8], R156 ;  /* 0x0002c89c01007387 */ /* 0x0001e40000100a00 */
[----:B------:R-:W-:Y:S01]  /*2390*/  IMAD R92, R121, 0x2, R90 ;  /* 0x00000002795c7824 */ /* 0x000fe200078e025a */
[----:B------:R-:W-:Y:S01]  /*23a0*/  LEA.HI.X.SX32 R155, R48, R51, 0x1, P4 ;  /* 0x00000033309b7211 */ /* 0x000fe200020f0eff */
[----:B--2---:R-:W-:-:S02]  /*23b0*/  IMAD R15, R2, 0x2, R9 ;  /* 0x00000002020f7824 */ /* 0x004fc400078e0209 */
[C---:B------:R-:W-:Y:S01]  /*23c0*/  IMAD R94, R121.reuse, 0x2, R92 ;  /* 0x00000002795e7824 */ /* 0x040fe200078e025c */
[----:B---3--:R-:W-:Y:S01]  /*23d0*/  LEA R158, P2, R50, R49, 0x1 ;  /* 0x00000031329e7211 */ /* 0x008fe200078408ff */
[----:B------:R1:W-:Y:S01]  /*23e0*/  STL.64 [R1+0x2c0], R154 ;  /* 0x0002c09a01007387 */ /* 0x0003e20000100a00 */
[----:B------:R-:W-:Y:S02]  /*23f0*/  IMAD R3, R2, 0x2, R15 ;  /* 0x0000000202037824 */ /* 0x000fe400078e020f */
[----:B------:R-:W-:Y:S01]  /*2400*/  LEA.HI.X.SX32 R159, R50, R51, 0x1, P2 ;  /* 0x00000033329f7211 */ /* 0x000fe200010f0eff */
[C---:B------:R-:W-:Y:S01]  /*2410*/  IMAD R96, R121.reuse, 0x2, R94 ;  /* 0x0000000279607824 */ /* 0x040fe200078e025e */
[-C--:B0-----:R-:W-:Y:S01]  /*2420*/  LEA R156, P3, R52, R49.reuse, 0x1 ;  /* 0x00000031349c7211 */ /* 0x081fe200078608ff */
[----:B------:R-:W-:Y:S01]  /*2430*/  IMAD R5, R2, 0x2, R3 ;  /* 0x0000000202057824 */ /* 0x000fe200078e0203 */
[----:B------:R-:W-:Y:S01]  /*2440*/  LEA R160, P2, R56, R49, 0x1 ;  /* 0x0000003138a07211 */ /* 0x000fe200078408ff */
[----:B------:R0:W-:Y:S01]  /*2450*/  STL.64 [R1+0x2b8], R158 ;  /* 0x0002b89e01007387 */ /* 0x0001e20000100a00 */
[-C--:B------:R-:W-:Y:S01]  /*2460*/  LEA.HI.X.SX32 R157, R52, R51.reuse, 0x1, P3 ;  /* 0x00000033349d7211 */ /* 0x080fe200018f0eff */
[----:B------:R-:W-:Y:S01]  /*2470*/  IMAD R98, R121, 0x2, R96 ;  /* 0x0000000279627824 */ /* 0x000fe200078e0260 */
[----:B------:R-:W-:-:S02]  /*2480*/  LEA.HI.X.SX32 R161, R56, R51, 0x1, P2 ;  /* 0x0000003338a17211 */ /* 0x000fc400010f0eff */
[C---:B-1----:R-:W-:Y:S01]  /*2490*/  LEA R154, P4, R54.reuse, R49, 0x1 ;  /* 0x00000031369a7211 */ /* 0x042fe200078808ff */
[----:B------:R1:W-:Y:S01]  /*24a0*/  STL.64 [R1+0x2b0], R156 ;  /* 0x0002b09c01007387 */ /* 0x0003e20000100a00 */
[C---:B------:R-:W-:Y:S02]  /*24b0*/  IMAD R100, R121.reuse, 0x2, R98 ;  /* 0x0000000279647824 */ /* 0x040fe400078e0262 */
[----:B------:R-:W-:Y:S02]  /*24c0*/  LEA.HI.X.SX32 R155, R54, R51, 0x1, P4 ;  /* 0x00000033369b7211 */ /* 0x000fe400020f0eff */
[C---:B------:R-:W-:Y:S01]  /*24d0*/  IMAD R102, R121.reuse, 0x2, R100 ;  /* 0x0000000279667824 */ /* 0x040fe200078e0264 */
[C---:B0-----:R-:W-:Y:S02]  /*24e0*/  LEA R158, P3, R58.reuse, R49, 0x1 ;  /* 0x000000313a9e7211 */ /* 0x041fe400078608ff */
[----:B------:R0:W-:Y:S01]  /*24f0*/  STL.64 [R1+0x2a8], R154 ;  /* 0x0002a89a01007387 */ /* 0x0001e20000100a00 */
[----:B------:R-:W-:Y:S01]  /*2500*/  IMAD R104, R121, 0x2, R102 ;  /* 0x0000000279687824 */ /* 0x000fe200078e0266 */
[----:B------:R-:W-:-:S02]  /*2510*/  LEA.HI.X.SX32 R159, R58, R51, 0x1, P3 ;  /* 0x000000333a9f7211 */ /* 0x000fc400018f0eff */
[C---:B-1----:R-:W-:Y:S01]  /*2520*/  LEA R156, P4, R60.reuse, R49, 0x1 ;  /* 0x000000313c9c7211 */ /* 0x042fe200078808ff */
[----:B------:R1:W-:Y:S01]  /*2530*/  STL.64 [R1+0x2a0], R160 ;  /* 0x0002a0a001007387 */ /* 0x0003e20000100a00 */
[C---:B------:R-:W-:Y:S02]  /*2540*/  IMAD R106, R121.reuse, 0x2, R104 ;  /* 0x00000002796a7824 */ /* 0x040fe400078e0268 */
[----:B------:R-:W-:Y:S01]  /*2550*/  LEA.HI.X.SX32 R157, R60, R51, 0x1, P4 ;  /* 0x000000333c9d7211 */ /* 0x000fe200020f0eff */
[----:B------:R2:W-:Y:S01]  /*2560*/  STL.64 [R1+0x298], R158 ;  /* 0x0002989e01007387 */ /* 0x0005e20000100a00 */
[C---:B------:R-:W-:Y:S01]  /*2570*/  IMAD R108, R121.reuse, 0x2, R106 ;  /* 0x00000002796c7824 */ /* 0x040fe200078e026a */
[C---:B0-----:R-:W-:Y:S02]  /*2580*/  LEA R154, P5, R62.reuse, R49, 0x1 ;  /* 0x000000313e9a7211 */ /* 0x041fe400078a08ff */
[----:B------:R0:W-:Y:S01]  /*2590*/  STL.64 [R1+0x290], R156 ;  /* 0x0002909c01007387 */ /* 0x0001e20000100a00 */
[----:B------:R-:W-:Y:S01]  /*25a0*/  IMAD R110, R121, 0x2, R108 ;  /* 0x00000002796e7824 */ /* 0x000fe200078e026c */
[----:B------:R-:W-:-:S02]  /*25b0*/  LEA.HI.X.SX32 R155, R62, R51, 0x1, P5 ;  /* 0x000000333e9b7211 */ /* 0x000fc400028f0eff */
[-C--:B-1----:R-:W-:Y:S01]  /*25c0*/  LEA R160, P2, R64, R49.reuse, 0x1 ;  /* 0x0000003140a07211 */ /* 0x082fe200078408ff */
[C---:B------:R-:W-:Y:S01]  /*25d0*/  IMAD R112, R121.reuse, 0x2, R110 ;  /* 0x0000000279707824 */ /* 0x040fe200078e026e */
[----:B--2---:R-:W-:Y:S01]  /*25e0*/  LEA R158, P3, R66, R49, 0x1 ;  /* 0x00000031429e7211 */ /* 0x004fe200078608ff */
[----:B------:R1:W-:Y:S01]  /*25f0*/  STL.64 [R1+0x288], R154 ;  /* 0x0002889a01007387 */ /* 0x0003e20000100a00 */
[----:B------:R-:W-:Y:S01]  /*2600*/  LEA.HI.X.SX32 R161, R64, R51, 0x1, P2 ;  /* 0x0000003340a17211 */ /* 0x000fe200010f0eff */
[C---:B------:R-:W-:Y:S01]  /*2610*/  IMAD R114, R121.reuse, 0x2, R112 ;  /* 0x0000000279727824 */ /* 0x040fe200078e0270 */
[----:B0-----:R-:W-:Y:S02]  /*2620*/  LEA R156, P4, R68, R49, 0x1 ;  /* 0x00000031449c7211 */ /* 0x001fe400078808ff */
[-C--:B------:R-:W-:Y:S01]  /*2630*/  LEA.HI.X.SX32 R159, R66, R51.reuse, 0x1, P3 ;  /* 0x00000033429f7211 */ /* 0x080fe200018f0eff */
[----:B------:R0:W-:Y:S01]  /*2640*/  STL.64 [R1+0x280], R160 ;  /* 0x000280a001007387 */ /* 0x0001e20000100a00 */
[----:B------:R-:W-:Y:S01]  /*2650*/  LEA.HI.X.SX32 R157, R68, R51, 0x1, P4 ;  /* 0x00000033449d7211 */ /* 0x000fe200020f0eff */
[----:B------:R-:W-:-:S02]  /*2660*/  IMAD R116, R121, 0x2, R114 ;  /* 0x0000000279747824 */ /* 0x000fc400078e0272 */
[----:B------:R2:W-:Y:S01]  /*2670*/  STL.64 [R1+0x278], R158 ;  /* 0x0002789e01007387 */ /* 0x0005e20000100a00 */
[C---:B-1----:R-:W-:Y:S01]  /*2680*/  LEA R154, P5, R70.reuse, R49, 0x1 ;  /* 0x00000031469a7211 */ /* 0x042fe200078a08ff */
[C---:B------:R-:W-:Y:S02]  /*2690*/  IMAD R118, R121.reuse, 0x2, R116 ;  /* 0x0000000279767824 */ /* 0x040fe400078e0274 */
[----:B------:R1:W-:Y:S01]  /*26a0*/  STL.64 [R1+0x270], R156 ;  /* 0x0002709c01007387 */ /* 0x0003e20000100a00 */
[----:B------:R-:W-:Y:S01]  /*26b0*/  LEA.HI.X.SX32 R155, R70, R51, 0x1, P5 ;  /* 0x00000033469b7211 */ /* 0x000fe200028f0eff */
[----:B------:R-:W-:Y:S01]  /*26c0*/  IMAD R120, R121, 0x2, R118 ;  /* 0x0000000279787824 */ /* 0x000fe200078e0276 */
[----:B0-----:R-:W-:-:S03]  /*26d0*/  LEA R160, P2, R72, R49, 0x1 ;  /* 0x0000003148a07211 */ /* 0x001fc600078408ff */
[----:B------:R0:W-:Y:S01]  /*26e0*/  STL.64 [R1+0x268], R154 ;  /* 0x0002689a01007387 */ /* 0x0001e20000100a00 */
[----:B--2---:R-:W-:Y:S01]  /*26f0*/  LEA R158, P3, R74, R49, 0x1 ;  /* 0x000000314a9e7211 */ /* 0x004fe200078608ff */
[C---:B------:R-:W-:Y:S01]  /*2700*/  IMAD R122, R121.reuse, 0x2, R120 ;  /* 0x00000002797a7824 */ /* 0x040fe200078e0278 */
[----:B------:R-:W-:Y:S02]  /*2710*/  LEA.HI.X.SX32 R161, R72, R51, 0x1, P2 ;  /* 0x0000003348a17211 */ /* 0x000fe400010f0eff */
[----:B-1----:R-:W-:Y:S01]  /*2720*/  LEA R156, P4, R76, R49, 0x1 ;  /* 0x000000314c9c7211 */ /* 0x002fe200078808ff */
[C---:B------:R-:W-:Y:S01]  /*2730*/  IMAD R124, R121.reuse, 0x2, R122 ;  /* 0x00000002797c7824 */ /* 0x040fe200078e027a */
[-C--:B------:R-:W-:Y:S01]  /*2740*/  LEA.HI.X.SX32 R159, R74, R51.reuse, 0x1, P3 ;  /* 0x000000334a9f7211 */ /* 0x080fe200018f0eff */
[----:B------:R1:W-:Y:S01]  /*2750*/  STL.64 [R1+0x260], R160 ;  /* 0x000260a001007387 */ /* 0x0003e20000100a00 */
[----:B------:R-:W-:Y:S01]  /*2760*/  LEA.HI.X.SX32 R157, R76, R51, 0x1, P4 ;  /* 0x000000334c9d7211 */ /* 0x000fe200020f0eff */
[C---:B------:R-:W-:Y:S01]  /*2770*/  IMAD R0, R121.reuse, 0x2, R124 ;  /* 0x0000000279007824 */ /* 0x040fe200078e027c */
[C---:B0-----:R-:W-:Y:S01]  /*2780*/  LEA R154, P5, R78.reuse, R49, 0x1 ;  /* 0x000000314e9a7211 */ /* 0x041fe200078a08ff */
[----:B------:R0:W-:Y:S02]  /*2790*/  STL.64 [R1+0x258], R158 ;  /* 0x0002589e01007387 */ /* 0x0001e40000100a00 */
[C---:B------:R-:W-:Y:S01]  /*27a0*/  IMAD R126, R121.reuse, 0x2, R0 ;  /* 0x00000002797e7824 */ /* 0x040fe200078e0200 */
[----:B------:R-:W-:Y:S01]  /*27b0*/  LEA.HI.X.SX32 R155, R78, R51, 0x1, P5 ;  /* 0x000000334e9b7211 */ /* 0x000fe200028f0eff */
[----:B------:R2:W-:Y:S02]  /*27c0*/  STL.64 [R1+0x250], R156 ;  /* 0x0002509c01007387 */ /* 0x0005e40000100a00 */
[C---:B------:R-:W-:Y:S01]  /*27d0*/  IMAD R128, R121.reuse, 0x2, R126 ;  /* 0x0000000279807824 */ /* 0x040fe200078e027e */
[C---:B-1----:R-:W-:Y:S01]  /*27e0*/  LEA R160, P2, R80.reuse, R49, 0x1 ;  /* 0x0000003150a07211 */ /* 0x042fe200078408ff */
[----:B------:R1:W-:Y:S02]  /*27f0*/  STL.64 [R1+0x248], R154 ;  /* 0x0002489a01007387 */ /* 0x0003e40000100a00 */
[----:B------:R-:W-:Y:S01]  /*2800*/  IMAD R130, R121, 0x2, R128 ;  /* 0x0000000279827824 */ /* 0x000fe200078e0280 */
[----:B------:R-:W-:-:S02]  /*2810*/  LEA.HI.X.SX32 R161, R80, R51, 0x1, P2 ;  /* 0x0000003350a17211 */ /* 0x000fc400010f0eff */
[-C--:B0-----:R-:W-:Y:S01]  /*2820*/  LEA R158, P3, R82, R49.reuse, 0x1 ;  /* 0x00000031529e7211 */ /* 0x081fe200078608ff */
[----:B------:R-:W-:Y:S01]  /*2830*/  IMAD R6, R121, 0x2, R130 ;  /* 0x0000000279067824 */ /* 0x000fe200078e0282 */
[----:B--2---:R-:W-:Y:S01]  /*2840*/  LEA R156, P4, R84, R49, 0x1 ;  /* 0x00000031549c7211 */ /* 0x004fe200078808ff */
[----:B------:R0:W-:Y:S01]  /*2850*/  STL.64 [R1+0x240], R160 ;  /* 0x000240a001007387 */ /* 0x0001e20000100a00 */
[----:B------:R-:W-:Y:S02]  /*2860*/  LEA.HI.X.SX32 R159, R82, R51, 0x1, P3 ;  /* 0x00000033529f7211 */ /* 0x000fe400018f0eff */
[----:B-1----:R-:W-:Y:S02]  /*2870*/  LEA R154, P5, R86, R49, 0x1 ;  /* 0x00000031569a7211 */ /* 0x002fe400078a08ff */
[-C--:B------:R-:W-:Y:S01]  /*2880*/  LEA.HI.X.SX32 R157, R84, R51.reuse, 0x1, P4 ;  /* 0x00000033549d7211 */ /* 0x080fe200020f0eff */
[----:B------:R1:W-:Y:S01]  /*2890*/  STL.64 [R1+0x238], R158 ;  /* 0x0002389e01007387 */ /* 0x0003e20000100a00 */
[----:B------:R-:W-:-:S03]  /*28a0*/  LEA.HI.X.SX32 R155, R86, R51, 0x1, P5 ;  /* 0x00000033569b7211 */ /* 0x000fc600028f0eff */
[----:B------:R2:W-:Y:S01]  /*28b0*/  STL.64 [R1+0x230], R156 ;  /* 0x0002309c01007387 */ /* 0x0005e20000100a00 */
[----:B0-----:R-:W-:-:S03]  /*28c0*/  LEA R160, P2, R88, R49, 0x1 ;  /* 0x0000003158a07211 */ /* 0x001fc600078408ff */
[----:B------:R0:W-:Y:S01]  /*28d0*/  STL.64 [R1+0x228], R154 ;  /* 0x0002289a01007387 */ /* 0x0001e20000100a00 */
[----:B------:R-:W-:Y:S02]  /*28e0*/  LEA.HI.X.SX32 R161, R88, R51, 0x1, P2 ;  /* 0x0000003358a17211 */ /* 0x000fe400010f0eff */
[----:B------:R-:W-:Y:S02]  /*28f0*/  CS2R R88, SRZ ;  /* 0x0000000000587805 */ /* 0x000fe4000001ff00 */
[-C--:B-1----:R-:W-:Y:S01]  /*2900*/  LEA R158, P3, R90, R49.reuse, 0x1 ;  /* 0x000000315a9e7211 */ /* 0x082fe200078608ff */
[----:B------:R1:W-:Y:S01]  /*2910*/  STL.64 [R1+0x220], R160 ;  /* 0x000220a001007387 */ /* 0x0003e20000100a00 */
[----:B--2---:R-:W-:Y:S02]  /*2920*/  LEA R156, P4, R92, R49, 0x1 ;  /* 0x000000315c9c7211 */ /* 0x004fe400078808ff */
[----:B------:R-:W-:Y:S02]  /*2930*/  LEA.HI.X.SX32 R159, R90, R51, 0x1, P3 ;  /* 0x000000335a9f7211 */ /* 0x000fe400018f0eff */
[----:B------:R-:W-:-:S02]  /*2940*/  CS2R R90, SRZ ;  /* 0x00000000005a7805 */ /* 0x000fc4000001ff00 */
[----:B0-----:R-:W-:Y:S02]  /*2950*/  LEA R154, P5, R94, R49, 0x1 ;  /* 0x000000315e9a7211 */ /* 0x001fe400078a08ff */
[-C--:B------:R-:W-:Y:S01]  /*2960*/  LEA.HI.X.SX32 R157, R92, R51.reuse, 0x1, P4 ;  /* 0x000000335c9d7211 */ /* 0x080fe200020f0eff */
[----:B------:R0:W-:Y:S01]  /*2970*/  STL.64 [R1+0x218], R158 ;  /* 0x0002189e01007387 */ /* 0x0001e20000100a00 */
[----:B------:R-:W-:Y:S02]  /*2980*/  LEA.HI.X.SX32 R155, R94, R51, 0x1, P5 ;  /* 0x000000335e9b7211 */ /* 0x000fe400028f0eff */
[----:B------:R-:W-:Y:S02]  /*2990*/  CS2R R92, SRZ ;  /* 0x00000000005c7805 */ /* 0x000fe4000001ff00 */
[----:B------:R-:W-:Y:S02]  /*29a0*/  CS2R R94, SRZ ;  /* 0x00000000005e7805 */ /* 0x000fe4000001ff00 */
[C---:B-1----:R-:W-:Y:S01]  /*29b0*/  LEA R160, P2, R96.reuse, R49, 0x1 ;  /* 0x0000003160a07211 */ /* 0x042fe200078408ff */
[----:B------:R1:W-:Y:S03]  /*29c0*/  STL.64 [R1+0x210], R156 ;  /* 0x0002109c01007387 */ /* 0x0003e60000100a00 */
[----:B------:R-:W-:Y:S01]  /*29d0*/  LEA.HI.X.SX32 R161, R96, R51, 0x1, P2 ;  /* 0x0000003360a17211 */ /* 0x000fe200010f0eff */
[----:B------:R2:W-:Y:S01]  /*29e0*/  STL.64 [R1+0x208], R154 ;  /* 0x0002089a01007387 */ /* 0x0005e20000100a00 */
[----:B------:R-:W-:-:S02]  /*29f0*/  CS2R R96, SRZ ;  /* 0x0000000000607805 */ /* 0x000fc4000001ff00 */
[C---:B0-----:R-:W-:Y:S01]  /*2a00*/  LEA R158, P3, R98.reuse, R49, 0x1 ;  /* 0x00000031629e7211 */ /* 0x041fe200078608ff */
[----:B------:R0:W-:Y:S03]  /*2a10*/  STL.64 [R1+0x200], R160 ;  /* 0x000200a001007387 */ /* 0x0001e60000100a00 */
[----:B------:R-:W-:Y:S02]  /*2a20*/  LEA.HI.X.SX32 R159, R98, R51, 0x1, P3 ;  /* 0x00000033629f7211 */ /* 0x000fe400018f0eff */
[----:B------:R-:W-:Y:S02]  /*2a30*/  CS2R R98, SRZ ;  /* 0x0000000000627805 */ /* 0x000fe4000001ff00 */
[-C--:B-1----:R-:W-:Y:S02]  /*2a40*/  LEA R156, P4, R100, R49.reuse, 0x1 ;  /* 0x00000031649c7211 */ /* 0x082fe400078808ff */
[----:B--2---:R-:W-:Y:S01]  /*2a50*/  LEA R154, P5, R102, R49, 0x1 ;  /* 0x00000031669a7211 */ /* 0x004fe200078a08ff */
[----:B------:R1:W-:Y:S01]  /*2a60*/  STL.64 [R1+0x1f8], R158 ;  /* 0x0001f89e01007387 */ /* 0x0003e20000100a00 */
[----:B------:R-:W-:-:S02]  /*2a70*/  LEA.HI.X.SX32 R157, R100, R51, 0x1, P4 ;  /* 0x00000033649d7211 */ /* 0x000fc400020f0eff */
[----:B------:R-:W-:Y:S02]  /*2a80*/  CS2R R100, SRZ ;  /* 0x0000000000647805 */ /* 0x000fe4000001ff00 */
[----:B------:R-:W-:Y:S02]  /*2a90*/  LEA.HI.X.SX32 R155, R102, R51, 0x1, P5 ;  /* 0x00000033669b7211 */ /* 0x000fe400028f0eff */
[----:B------:R-:W-:Y:S02]  /*2aa0*/  CS2R R102, SRZ ;  /* 0x0000000000667805 */ /* 0x000fe4000001ff00 */
[C---:B0-----:R-:W-:Y:S01]  /*2ab0*/  LEA R160, P2, R104.reuse, R49, 0x1 ;  /* 0x0000003168a07211 */ /* 0x041fe200078408ff */
[----:B------:R0:W-:Y:S03]  /*2ac0*/  STL.64 [R1+0x1f0], R156 ;  /* 0x0001f09c01007387 */ /* 0x0001e60000100a00 */
[----:B------:R-:W-:Y:S01]  /*2ad0*/  LEA.HI.X.SX32 R161, R104, R51, 0x1, P2 ;  /* 0x0000003368a17211 */ /* 0x000fe200010f0eff */
[----:B------:R2:W-:Y:S01]  /*2ae0*/  STL.64 [R1+0x1e8], R154 ;  /* 0x0001e89a01007387 */ /* 0x0005e20000100a00 */
[----:B------:R-:W-:-:S02]  /*2af0*/  CS2R R104, SRZ ;  /* 0x0000000000687805 */ /* 0x000fc4000001ff00 */
[C---:B-1----:R-:W-:Y:S01]  /*2b00*/  LEA R158, P3, R106.reuse, R49, 0x1 ;  /* 0x000000316a9e7211 */ /* 0x042fe200078608ff */
[----:B------:R1:W-:Y:S03]  /*2b10*/  STL.64 [R1+0x1e0], R160 ;  /* 0x0001e0a001007387 */ /* 0x0003e60000100a00 */
[----:B------:R-:W-:Y:S02]  /*2b20*/  LEA.HI.X.SX32 R159, R106, R51, 0x1, P3 ;  /* 0x000000336a9f7211 */ /* 0x000fe400018f0eff */
[----:B------:R-:W-:Y:S02]  /*2b30*/  CS2R R106, SRZ ;  /* 0x00000000006a7805 */ /* 0x000fe4000001ff00 */
[-C--:B0-----:R-:W-:Y:S01]  /*2b40*/  LEA R156, P4, R108, R49.reuse, 0x1 ;  /* 0x000000316c9c7211 */ /* 0x081fe200078808ff */
[----:B------:R0:W-:Y:S01]  /*2b50*/  STL.64 [R1+0x1d8], R158 ;  /* 0x0001d89e01007387 */ /* 0x0001e20000100a00 */
[----:B--2---:R-:W-:-:S02]  /*2b60*/  LEA R154, P5, R110, R49, 0x1 ;  /* 0x000000316e9a7211 */ /* 0x004fc400078a08ff */
[-C--:B------:R-:W-:Y:S02]  /*2b70*/  LEA.HI.X.SX32 R157, R108, R51.reuse, 0x1, P4 ;  /* 0x000000336c9d7211 */ /* 0x080fe400020f0eff */
[----:B------:R-:W-:Y:S02]  /*2b80*/  CS2R R108, SRZ ;  /* 0x00000000006c7805 */ /* 0x000fe4000001ff00 */
[----:B------:R-:W-:Y:S02]  /*2b90*/  LEA.HI.X.SX32 R155, R110, R51, 0x1, P5 ;  /* 0x000000336e9b7211 */ /* 0x000fe400028f0eff */
[----:B------:R-:W-:Y:S02]  /*2ba0*/  CS2R R110, SRZ ;  /* 0x00000000006e7805 */ /* 0x000fe4000001ff00 */
[C---:B-1----:R-:W-:Y:S01]  /*2bb0*/  LEA R160, P2, R112.reuse, R49, 0x1 ;  /* 0x0000003170a07211 */ /* 0x042fe200078408ff */
[----:B------:R1:W-:Y:S03]  /*2bc0*/  STL.64 [R1+0x1d0], R156 ;  /* 0x0001d09c01007387 */ /* 0x0003e60000100a00 */
[----:B------:R-:W-:Y:S01]  /*2bd0*/  LEA.HI.X.SX32 R161, R112, R51, 0x1, P2 ;  /* 0x0000003370a17211 */ /* 0x000fe200010f0eff */
[----:B------:R2:W-:Y:S01]  /*2be0*/  STL.64 [R1+0x1c8], R154 ;  /* 0x0001c89a01007387 */ /* 0x0005e20000100a00 */
[----:B0-----:R-:W-:-:S02]  /*2bf0*/  LEA R158, P3, R114, R49, 0x1 ;  /* 0x00000031729e7211 */ /* 0x001fc400078608ff */
[----:B------:R-:W-:Y:S01]  /*2c00*/  CS2R R112, SRZ ;  /* 0x0000000000707805 */ /* 0x000fe2000001ff00 */
[----:B------:R0:W-:Y:S01]  /*2c10*/  STL.64 [R1+0x1c0], R160 ;  /* 0x0001c0a001007387 */ /* 0x0001e20000100a00 */
[----:B------:R-:W-:Y:S02]  /*2c20*/  LEA.HI.X.SX32 R159, R114, R51, 0x1, P3 ;  /* 0x00000033729f7211 */ /* 0x000fe400018f0eff */
[----:B------:R-:W-:Y:S02]  /*2c30*/  CS2R R114, SRZ ;  /* 0x0000000000727805 */ /* 0x000fe4000001ff00 */
[-C--:B-1----:R-:W-:Y:S01]  /*2c40*/  LEA R156, P4, R116, R49.reuse, 0x1 ;  /* 0x00000031749c7211 */ /* 0x082fe200078808ff */
[----:B------:R1:W-:Y:S01]  /*2c50*/  STL.64 [R1+0x1b8], R158 ;  /* 0x0001b89e01007387 */ /* 0x0003e20000100a00 */
[----:B--2---:R-:W-:Y:S02]  /*2c60*/  LEA R154, P5, R118, R49, 0x1 ;  /* 0x00000031769a7211 */ /* 0x004fe400078a08ff */
[----:B------:R-:W-:-:S02]  /*2c70*/  LEA.HI.X.SX32 R157, R116, R51, 0x1, P4 ;  /* 0x00000033749d7211 */ /* 0x000fc400020f0eff */
[----:B------:R-:W-:Y:S02]  /*2c80*/  CS2R R116, SRZ ;  /* 0x0000000000747805 */ /* 0x000fe4000001ff00 */
[----:B------:R-:W-:Y:S02]  /*2c90*/  LEA.HI.X.SX32 R155, R118, R51, 0x1, P5 ;  /* 0x00000033769b7211 */ /* 0x000fe400028f0eff */
[----:B------:R-:W-:Y:S02]  /*2ca0*/  CS2R R118, SRZ ;  /* 0x0000000000767805 */ /* 0x000fe4000001ff00 */
[-C--:B0-----:R-:W-:Y:S01]  /*2cb0*/  LEA R160, P2, R120, R49.reuse, 0x1 ;  /* 0x0000003178a07211 */ /* 0x081fe200078408ff */
[----:B------:R0:W-:Y:S01]  /*2cc0*/  STL.64 [R1+0x1b0], R156 ;  /* 0x0001b09c01007387 */ /* 0x0001e20000100a00 */
[----:B-1----:R-:W-:-:S03]  /*2cd0*/  LEA R158, P3, R122, R49, 0x1 ;  /* 0x000000317a9e7211 */ /* 0x002fc600078608ff */
[----:B------:R1:W-:Y:S01]  /*2ce0*/  STL.64 [R1+0x1a8], R154 ;  /* 0x0001a89a01007387 */ /* 0x0003e20000100a00 */
[-C--:B------:R-:W-:Y:S02]  /*2cf0*/  LEA.HI.X.SX32 R161, R120, R51.reuse, 0x1, P2 ;  /* 0x0000003378a17211 */ /* 0x080fe400010f0eff */
[----:B------:R-:W-:Y:S02]  /*2d00*/  CS2R R120, SRZ ;  /* 0x0000000000787805 */ /* 0x000fe4000001ff00 */
[----:B------:R-:W-:Y:S02]  /*2d10*/  LEA.HI.X.SX32 R159, R122, R51, 0x1, P3 ;  /* 0x000000337a9f7211 */ /* 0x000fe400018f0eff */
[----:B------:R-:W-:Y:S01]  /*2d20*/  CS2R R122, SRZ ;  /* 0x00000000007a7805 */ /* 0x000fe2000001ff00 */
[----:B------:R2:W-:Y:S01]  /*2d30*/  STL.64 [R1+0x1a0], R160 ;  /* 0x0001a0a001007387 */ /* 0x0005e20000100a00 */
[----:B0-----:R-:W-:-:S03]  /*2d40*/  LEA R156, P4, R124, R49, 0x1 ;  /* 0x000000317c9c7211 */ /* 0x001fc600078808ff */
[----:B------:R0:W-:Y:S01]  /*2d50*/  STL.64 [R1+0x198], R158 ;  /* 0x0001989e01007387 */ /* 0x0001e20000100a00 */
[----:B-1----:R-:W-:Y:S02]  /*2d60*/  LEA R154, P5, R0, R49, 0x1 ;  /* 0x00000031009a7211 */ /* 0x002fe400078a08ff */
[-C--:B------:R-:W-:Y:S02]  /*2d70*/  LEA.HI.X.SX32 R157, R124, R51.reuse, 0x1, P4 ;  /* 0x000000337c9d7211 */ /* 0x080fe400020f0eff */
[----:B------:R-:W-:Y:S02]  /*2d80*/  CS2R R124, SRZ ;  /* 0x00000000007c7805 */ /* 0x000fe4000001ff00 */
[----:B------:R-:W-:Y:S02]  /*2d90*/  LEA.HI.X.SX32 R155, R0, R51, 0x1, P5 ;  /* 0x00000033009b7211 */ /* 0x000fe400028f0eff */
[----:B--2---:R-:W-:Y:S01]  /*2da0*/  LEA R160, P2, R126, R49, 0x1 ;  /* 0x000000317ea07211 */ /* 0x004fe200078408ff */
[----:B------:R1:W-:Y:S01]  /*2db0*/  STL.64 [R1+0x190], R156 ;  /* 0x0001909c01007387 */ /* 0x0003e20000100a00 */
[----:B------:R-:W-:-:S02]  /*2dc0*/  IADD3.X R0, R132, UR5, R153, P0, P1 ;  /* 0x0000000584007c10 */ /* 0x000fc400087e2499 */
[----:B------:R-:W-:Y:S02]  /*2dd0*/  CS2R R132, SRZ ;  /* 0x0000000000847805 */ /* 0x000fe4000001ff00 */
[----:B0-----:R-:W-:Y:S01]  /*2de0*/  LEA R158, P3, R128, R49, 0x1 ;  /* 0x00000031809e7211 */ /* 0x001fe200078608ff */
[----:B------:R0:W-:Y:S01]  /*2df0*/  STL.64 [R1+0x188], R154 ;  /* 0x0001889a01007387 */ /* 0x0001e20000100a00 */
[-C--:B------:R-:W-:Y:S02]  /*2e00*/  LEA.HI.X.SX32 R161, R126, R51.reuse, 0x1, P2 ;  /* 0x000000337ea17211 */ /* 0x080fe400010f0eff */
[----:B------:R-:W-:Y:S02]  /*2e10*/  CS2R R126, SRZ ;  /* 0x00000000007e7805 */ /* 0x000fe4000001ff00 */
[----:B------:R-:W-:Y:S02]  /*2e20*/  LEA.HI.X.SX32 R159, R128, R51, 0x1, P3 ;  /* 0x00000033809f7211 */ /* 0x000fe400018f0eff */
[----:B------:R-:W-:Y:S01]  /*2e30*/  CS2R R128, SRZ ;  /* 0x0000000000807805 */ /* 0x000fe2000001ff00 */
[----:B------:R-:W-:Y:S01]  /*2e40*/  UMOV UR5, URZ ;  /* 0x0000003f00057c82 */ /* 0x000fe20008000000 */
[----:B------:R-:W-:Y:S01]  /*2e50*/  STL.64 [R1+0x180], R160 ;  /* 0x000180a001007387 */ /* 0x000fe20000100a00 */
[----:B-1----:R-:W-:-:S03]  /*2e60*/  LEA R156, P4, R130, R49, 0x1 ;  /* 0x00000031829c7211 */ /* 0x002fc600078808ff */
[----:B------:R1:W-:Y:S01]  /*2e70*/  STL.64 [R1+0x178], R158 ;  /* 0x0001789e01007387 */ /* 0x0003e20000100a00 */
[----:B0-----:R-:W-:Y:S01]  /*2e80*/  LEA R154, P5, R6, R49, 0x1 ;  /* 0x00000031069a7211 */ /* 0x001fe200078a08ff */
[----:B------:R-:W-:Y:S01]  /*2e90*/  IMAD R49, R2, 0x2, R5 ;  /* 0x0000000202317824 */ /* 0x000fe200078e0205 */
[-C--:B------:R-:W-:Y:S02]  /*2ea0*/  LEA.HI.X.SX32 R157, R130, R51.reuse, 0x1, P4 ;  /* 0x00000033829d7211 */ /* 0x080fe400020f0eff */
[----:B------:R-:W-:Y:S02]  /*2eb0*/  CS2R R130, SRZ ;  /* 0x0000000000827805 */ /* 0x000fe4000001ff00 */
[----:B------:R-:W-:Y:S01]  /*2ec0*/  LEA.HI.X.SX32 R155, R6, R51, 0x1, P5 ;  /* 0x00000033069b7211 */ /* 0x000fe200028f0eff */
[----:B------:R-:W-:Y:S01]  /*2ed0*/  IMAD R51, R2, 0x2, R49 ;  /* 0x0000000202337824 */ /* 0x000fe200078e0231 */
[----:B------:R0:W-:Y:S01]  /*2ee0*/  STL.64 [R1+0x170], R156 ;  /* 0x0001709c01007387 */ /* 0x0001e20000100a00 */
[----:B-1----:R-:W-:-:S03]  /*2ef0*/  LEA R158, P0, R33, R152, 0x1 ;  /* 0x00000098219e7211 */ /* 0x002fc600078008ff */
[----:B------:R1:W-:Y:S01]  /*2f00*/  STL.64 [R1+0x168], R154 ;  /* 0x0001689a01007387 */ /* 0x0003e20000100a00 */
[----:B------:R-:W-:Y:S01]  /*2f10*/  LEA.HI.X.SX32 R159, R33, R0, 0x1, P0 ;  /* 0x00000000219f7211 */ /* 0x000fe200000f0eff */
[----:B------:R-:W-:Y:S01]  /*2f20*/  IMAD R33, R2, 0x2, R51 ;  /* 0x0000000202217824 */ /* 0x000fe200078e0233 */
[----:B0-----:R-:W-:-:S03]  /*2f30*/  LEA R156, P1, R35, R152, 0x1 ;  /* 0x00000098239c7211 */ /* 0x001fc600078208ff */
[----:B------:R0:W-:Y:S01]  /*2f40*/  STL.64 [R1+0x160], R158 ;  /* 0x0001609e01007387 */ /* 0x0001e20000100a00 */
[----:B-1----:R-:W-:Y:S02]  /*2f50*/  LEA R154, P2, R37, R152, 0x1 ;  /* 0x00000098259a7211 */ /* 0x002fe400078408ff */
[-C--:B------:R-:W-:Y:S01]  /*2f60*/  LEA.HI.X.SX32 R157, R35, R0.reuse, 0x1, P1 ;  /* 0x00000000239d7211 */ /* 0x080fe200008f0eff */
[----:B------:R-:W-:Y:S01]  /*2f70*/  IMAD R35, R2, 0x2, R33 ;  /* 0x0000000202237824 */ /* 0x000fe200078e0221 */
[----:B------:R-:W-:-:S03]  /*2f80*/  LEA.HI.X.SX32 R155, R37, R0, 0x1, P2 ;  /* 0x00000000259b7211 */ /* 0x000fc600010f0eff */
[----:B------:R1:W-:Y:S01]  /*2f90*/  STL.64 [R1+0x158], R156 ;  /* 0x0001589c01007387 */ /* 0x0003e20000100a00 */
[C---:B------:R-:W-:Y:S01]  /*2fa0*/  IMAD R37, R2.reuse, 0x2, R35 ;  /* 0x0000000202257824 */ /* 0x040fe200078e0223 */
[C---:B0-----:R-:W-:Y:S02]  /*2fb0*/  LEA R158, P0, R39.reuse, R152, 0x1 ;  /* 0x00000098279e7211 */ /* 0x041fe400078008ff */
[----:B------:R0:W-:Y:S02]  /*2fc0*/  STL.64 [R1+0x150], R154 ;  /* 0x0001509a01007387 */ /* 0x0001e40000100a00 */
[----:B------:R-:W-:Y:S01]  /*2fd0*/  LEA.HI.X.SX32 R159, R39, R0, 0x1, P0 ;  /* 0x00000000279f7211 */ /* 0x000fe200000f0eff */
[----:B------:R-:W-:-:S04]  /*2fe0*/  IMAD R39, R2, 0x2, R37 ;  /* 0x0000000202277824 */ /* 0x000fc800078e0225 */
[----:B------:R2:W-:Y:S01]  /*2ff0*/  STL.64 [R1+0x148], R158 ;  /* 0x0001489e01007387 */ /* 0x0005e20000100a00 */
[-C--:B-1----:R-:W-:Y:S02]  /*3000*/  LEA R156, P1, R41, R152.reuse, 0x1 ;  /* 0x00000098299c7211 */ /* 0x082fe400078208ff */
[----:B0-----:R-:W-:Y:S02]  /*3010*/  LEA R154, P2, R43, R152, 0x1 ;  /* 0x000000982b9a7211 */ /* 0x001fe400078408ff */
[-C--:B------:R-:W-:Y:S02]  /*3020*/  LEA.HI.X.SX32 R157, R41, R0.reuse, 0x1, P1 ;  /* 0x00000000299d7211 */ /* 0x080fe400008f0eff */
[----:B------:R-:W-:Y:S02]  /*3030*/  LEA.HI.X.SX32 R155, R43, R0, 0x1, P2 ;  /* 0x000000002b9b7211 */ /* 0x000fe400010f0eff */
[C---:B--2---:R-:W-:Y:S01]  /*3040*/  LEA R158, P0, R29.reuse, R152, 0x1 ;  /* 0x000000981d9e7211 */ /* 0x044fe200078008ff */
[----:B------:R0:W-:Y:S03]  /*3050*/  STL.64 [R1+0x140], R156 ;  /* 0x0001409c01007387 */ /* 0x0001e60000100a00 */
[----:B------:R-:W-:Y:S01]  /*3060*/  LEA.HI.X.SX32 R159, R29, R0, 0x1, P0 ;  /* 0x000000001d9f7211 */ /* 0x000fe200000f0eff */
[----:B------:R1:W-:Y:S01]  /*3070*/  STL.64 [R1+0x138], R154 ;  /* 0x0001389a01007387 */ /* 0x0003e20000100a00 */
[----:B------:R-:W-:-:S03]  /*3080*/  IMAD R29, R2, 0x2, R39 ;  /* 0x00000002021d7824 */ /* 0x000fc600078e0227 */
[----:B------:R2:W-:Y:S01]  /*3090*/  STL.64 [R1+0x130], R158 ;  /* 0x0001309e01007387 */ /* 0x0005e20000100a00 */
[C---:B------:R-:W-:Y:S01]  /*30a0*/  IMAD R41, R2.reuse, 0x2, R29 ;  /* 0x0000000202297824 */ /* 0x040fe200078e021d */
[-C--:B0-----:R-:W-:Y:S02]  /*30b0*/  LEA R156, P1, R45, R152.reuse, 0x1 ;  /* 0x000000982d9c7211 */ /* 0x081fe400078208ff */
[----:B-1----:R-:W-:Y:S02]  /*30c0*/  LEA R154, P2, R47, R152, 0x1 ;  /* 0x000000982f9a7211 */ /* 0x002fe400078408ff */
        /* <DEDUP_REMOVED lines=8> */
[-C--:B0-----:R-:W-:Y:S02]  /*3150*/  LEA R156, P1, R27, R152.reuse, 0x1 ;  /* 0x000000981b9c7211 */ /* 0x081fe400078208ff */
[----:B-1----:R-:W-:Y:S02]  /*3160*/  LEA R154, P2, R31, R152, 0x1 ;  /* 0x000000981f9a7211 */ /* 0x002fe400078408ff */
[-C--:B------:R-:W-:Y:S01]  /*3170*/  LEA.HI.X.SX32 R157, R27, R0.reuse, 0x1, P1 ;  /* 0x000000001b9d7211 */ /* 0x080fe200008f0eff */
[C---:B------:R-:W-:Y:S01]  /*3180*/  IMAD R27, R2.reuse, 0x2, R23 ;  /* 0x00000002021b7824 */ /* 0x040fe200078e0217 */
[----:B------:R-:W-:Y:S02]  /*3190*/  LEA.HI.X.SX32 R155, R31, R0, 0x1, P2 ;  /* 0x000000001f9b7211 */ /* 0x000fe400010f0eff */
[C---:B--2---:R-:W-:Y:S01]  /*31a0*/  LEA R158, P0, R17.reuse, R152, 0x1 ;  /* 0x00000098119e7211 */ /* 0x044fe200078008ff */
[----:B------:R0:W-:Y:S03]  /*31b0*/  STL.64 [R1+0x110], R156 ;  /* 0x0001109c01007387 */ /* 0x0001e60000100a00 */
[----:B------:R-:W-:Y:S01]  /*31c0*/  LEA.HI.X.SX32 R159, R17, R0, 0x1, P0 ;  /* 0x00000000119f7211 */ /* 0x000fe200000f0eff */
[----:B------:R1:W-:Y:S01]  /*31d0*/  STL.64 [R1+0x108], R154 ;  /* 0x0001089a01007387 */ /* 0x0003e20000100a00 */
[----:B------:R-:W-:-:S03]  /*31e0*/  IMAD R17, R2, 0x2, R27 ;  /* 0x0000000202117824 */ /* 0x000fc600078e021b */
[----:B------:R-:W-:Y:S01]  /*31f0*/  STL.64 [R1+0x100], R158 ;  /* 0x0001009e01007387 */ /* 0x000fe20000100a00 */
[-C--:B0-----:R-:W-:Y:S02]  /*3200*/  LEA R156, P1, R19, R152.reuse, 0x1 ;  /* 0x00000098139c7211 */ /* 0x081fe400078208ff */
[----:B-1----:R-:W-:Y:S02]  /*3210*/  LEA R154, P2, R25, R152, 0x1 ;  /* 0x00000098199a7211 */ /* 0x002fe400078408ff */
[-C--:B------:R-:W-:Y:S02]  /*3220*/  LEA.HI.X.SX32 R157, R19, R0.reuse, 0x1, P1 ;  /* 0x00000000139d7211 */ /* 0x080fe400008f0eff */
[----:B------:R-:W-:Y:S01]  /*3230*/  LEA.HI.X.SX32 R155, R25, R0, 0x1, P2 ;  /* 0x00000000199b7211 */ /* 0x000fe200010f0eff */
[----:B------:R-:W-:Y:S01]  /*3240*/  IMAD R25, R2, 0x2, R17 ;  /* 0x0000000202197824 */ /* 0x000fe200078e0211 */
[C---:B------:R-:W-:Y:S01]  /*3250*/  LEA R18, P2, R21.reuse, R152, 0x1 ;  /* 0x0000009815127211 */ /* 0x040fe200078408ff */
[----:B------:R0:W-:Y:S03]  /*3260*/  STL.64 [R1+0xf8], R156 ;  /* 0x0000f89c01007387 */ /* 0x0001e60000100a00 */
[----:B------:R-:W-:Y:S01]  /*3270*/  LEA.HI.X.SX32 R19, R21, R0, 0x1, P2 ;  /* 0x0000000015137211 */ /* 0x000fe200010f0eff */
[----:B------:R1:W-:Y:S01]  /*3280*/  STL.64 [R1+0xf0], R154 ;  /* 0x0000f09a01007387 */ /* 0x0003e20000100a00 */
[----:B0-----:R-:W-:-:S02]  /*3290*/  LEA R156, P0, R11, R152, 0x1 ;  /* 0x000000980b9c7211 */ /* 0x001fc400078008ff */
[----:B-1----:R-:W-:Y:S02]  /*32a0*/  LEA R154, P1, R13, R152, 0x1 ;  /* 0x000000980d9a7211 */ /* 0x002fe400078208ff */
[-C--:B------:R-:W-:Y:S01]  /*32b0*/  LEA.HI.X.SX32 R157, R11, R0.reuse, 0x1, P0 ;  /* 0x000000000b9d7211 */ /* 0x080fe200000f0eff */
[----:B------:R-:W-:Y:S01]  /*32c0*/  IMAD R11, R2, 0x2, R25 ;  /* 0x00000002020b7824 */ /* 0x000fe200078e0219 */
[----:B------:R-:W-:-:S03]  /*32d0*/  LEA.HI.X.SX32 R155, R13, R0, 0x1, P1 ;  /* 0x000000000d9b7211 */ /* 0x000fc600008f0eff */
[----:B------:R0:W-:Y:S01]  /*32e0*/  STL.64 [R1+0xe8], R156 ;  /* 0x0000e89c01007387 */ /* 0x0001e20000100a00 */
[----:B------:R-:W-:-:S03]  /*32f0*/  IMAD R13, R2, 0x2, R11 ;  /* 0x00000002020d7824 */ /* 0x000fc600078e020b */
[----:B------:R1:W-:Y:S04]  /*3300*/  STL.64 [R1+0xe0], R154 ;  /* 0x0000e09a01007387 */ /* 0x0003e80000100a00 */
[----:B------:R2:W-:Y:S01]  /*3310*/  STL.64 [R1+0xd8], R18 ;  /* 0x0000d81201007387 */ /* 0x0005e20000100a00 */
[-C--:B0-----:R-:W-:Y:S02]  /*3320*/  LEA R156, P0, R7, R152.reuse, 0x1 ;  /* 0x00000098079c7211 */ /* 0x081fe400078008ff */
[----:B-1----:R-:W-:Y:S02]  /*3330*/  LEA R154, P1, R9, R152, 0x1 ;  /* 0x00000098099a7211 */ /* 0x002fe400078208ff */
[----:B------:R-:W-:Y:S02]  /*3340*/  LEA.HI.X.SX32 R157, R7, R0, 0x1, P0 ;  /* 0x00000000079d7211 */ /* 0x000fe400000f0eff */
[----:B--2---:R-:W-:-:S02]  /*3350*/  LEA R18, P2, R15, R152, 0x1 ;  /* 0x000000980f127211 */ /* 0x004fc400078408ff */
[-C--:B------:R-:W-:Y:S01]  /*3360*/  LEA.HI.X.SX32 R155, R9, R0.reuse, 0x1, P1 ;  /* 0x00000000099b7211 */ /* 0x080fe200008f0eff */
[----:B------:R-:W-:Y:S01]  /*3370*/  STL.64 [R1+0xd0], R156 ;  /* 0x0000d09c01007387 */ /* 0x000fe20000100a00 */
[----:B------:R-:W-:Y:S01]  /*3380*/  LEA.HI.X.SX32 R19, R15, R0, 0x1, P2 ;  /* 0x000000000f137211 */ /* 0x000fe200010f0eff */
[C---:B------:R-:W-:Y:S01]  /*3390*/  IMAD R9, R2.reuse, 0x2, R13 ;  /* 0x0000000202097824 */ /* 0x040fe200078e020d */
[-C--:B------:R-:W-:Y:S01]  /*33a0*/  LEA R20, P0, R3, R152.reuse, 0x1 ;  /* 0x0000009803147211 */ /* 0x080fe200078008ff */
[----:B------:R0:W-:Y:S01]  /*33b0*/  STL.64 [R1+0xc8], R154 ;  /* 0x0000c89a01007387 */ /* 0x0001e20000100a00 */
[----:B------:R-:W-:Y:S01]  /*33c0*/  LEA R6, P2, R49, R152, 0x1 ;  /* 0x0000009831067211 */ /* 0x000fe200078408ff */
[C---:B------:R-:W-:Y:S01]  /*33d0*/  IMAD R15, R2.reuse, 0x2, R9 ;  /* 0x00000002020f7824 */ /* 0x040fe200078e0209 */
[-C--:B------:R-:W-:Y:S01]  /*33e0*/  LEA.HI.X.SX32 R21, R3, R0.reuse, 0x1, P0 ;  /* 0x0000000003157211 */ /* 0x080fe200000f0eff */
[----:B------:R1:W-:Y:S01]  /*33f0*/  STL.64 [R1+0xc0], R18 ;  /* 0x0000c01201007387 */ /* 0x0003e20000100a00 */
[----:B------:R-:W-:Y:S01]  /*3400*/  LEA.HI.X.SX32 R7, R49, R0, 0x1, P2 ;  /* 0x0000000031077211 */ /* 0x000fe200010f0eff */
[----:B------:R-:W-:-:S02]  /*3410*/  IMAD R3, R2, 0x2, R15 ;  /* 0x0000000202037824 */ /* 0x000fc400078e020f */
[----:B------:R2:W-:Y:S01]  /*3420*/  STL.64 [R1+0xb8], R20 ;  /* 0x0000b81401007387 */ /* 0x0005e20000100a00 */
[-C--:B0-----:R-:W-:Y:S02]  /*3430*/  LEA R154, P0, R51, R152.reuse, 0x1 ;  /* 0x00000098339a7211 */ /* 0x081fe400078008ff */
[----:B-1----:R-:W-:Y:S02]  /*3440*/  LEA R18, P1, R5, R152, 0x1 ;  /* 0x0000009805127211 */ /* 0x002fe400078208ff */
[-C--:B------:R-:W-:Y:S02]  /*3450*/  LEA.HI.X.SX32 R155, R51, R0.reuse, 0x1, P0 ;  /* 0x00000000339b7211 */ /* 0x080fe400000f0eff */
[----:B------:R-:W-:Y:S01]  /*3460*/  LEA.HI.X.SX32 R19, R5, R0, 0x1, P1 ;  /* 0x0000000005137211 */ /* 0x000fe200008f0eff */
[----:B--2---:R-:W-:-:S04]  /*3470*/  IMAD R21, R2, 0x2, R3 ;  /* 0x0000000202157824 */ /* 0x004fc800078e0203 */
[----:B------:R0:W-:Y:S01]  /*3480*/  STL.64 [R1+0xb0], R18 ;  /* 0x0000b01201007387 */ /* 0x0001e20000100a00 */
[----:B------:R-:W-:-:S03]  /*3490*/  IMAD R31, R2, 0x2, R21 ;  /* 0x00000002021f7824 */ /* 0x000fc600078e0215 */
[----:B------:R1:W-:Y:S04]  /*34a0*/  STL.64 [R1+0xa8], R6 ;  /* 0x0000a80601007387 */ /* 0x0003e80000100a00 */
[----:B------:R2:W-:Y:S01]  /*34b0*/  STL.64 [R1+0xa0], R154 ;  /* 0x0000a09a01007387 */ /* 0x0005e20000100a00 */
[-C--:B0-----:R-:W-:Y:S02]  /*34c0*/  LEA R18, P1, R33, R152.reuse, 0x1 ;  /* 0x0000009821127211 */ /* 0x081fe400078208ff */
[----:B-1----:R-:W-:Y:S02]  /*34d0*/  LEA R6, P2, R35, R152, 0x1 ;  /* 0x0000009823067211 */ /* 0x002fe400078408ff */
[-C--:B------:R-:W-:Y:S01]  /*34e0*/  LEA.HI.X.SX32 R19, R33, R0.reuse, 0x1, P1 ;  /* 0x0000000021137211 */ /* 0x080fe200008f0eff */
[----:B------:R-:W-:Y:S01]  /*34f0*/  IMAD R33, R2, 0x2, R31 ;  /* 0x0000000202217824 */ /* 0x000fe200078e021f */
[----:B------:R-:W-:-:S02]  /*3500*/  LEA.HI.X.SX32 R7, R35, R0, 0x1, P2 ;  /* 0x0000000023077211 */ /* 0x000fc400010f0eff */
[C---:B--2---:R-:W-:Y:S01]  /*3510*/  LEA R154, P0, R37.reuse, R152, 0x1 ;  /* 0x00000098259a7211 */ /* 0x044fe200078008ff */
[----:B------:R0:W-:Y:S03]  /*3520*/  STL.64 [R1+0x98], R18 ;  /* 0x0000981201007387 */ /* 0x0001e60000100a00 */
[----:B------:R-:W-:Y:S01]  /*3530*/  LEA.HI.X.SX32 R155, R37, R0, 0x1, P0 ;  /* 0x00000000259b7211 */ /* 0x000fe200000f0eff */
[----:B------:R1:W-:Y:S04]  /*3540*/  STL.64 [R1+0x90], R6 ;  /* 0x0000900601007387 */ /* 0x0003e80000100a00 */
[----:B------:R2:W-:Y:S01]  /*3550*/  STL.64 [R1+0x88], R154 ;  /* 0x0000889a01007387 */ /* 0x0005e20000100a00 */
[----:B0-----:R-:W-:-:S02]  /*3560*/  LEA R18, P1, R39, R152, 0x1 ;  /* 0x0000009827127211 */ /* 0x001fc400078208ff */
[----:B-1----:R-:W-:Y:S02]  /*3570*/  LEA R6, P2, R29, R152, 0x1 ;  /* 0x000000981d067211 */ /* 0x002fe400078408ff */
[-C--:B------:R-:W-:Y:S02]  /*3580*/  LEA.HI.X.SX32 R19, R39, R0.reuse, 0x1, P1 ;  /* 0x0000000027137211 */ /* 0x080fe400008f0eff */
[----:B------:R-:W-:Y:S01]  /*3590*/  LEA.HI.X.SX32 R7, R29, R0, 0x1, P2 ;  /* 0x000000001d077211 */ /* 0x000fe200010f0eff */
[C---:B------:R-:W-:Y:S01]  /*35a0*/  IMAD R29, R2.reuse, 0x2, R33 ;  /* 0x00000002021d7824 */ /* 0x040fe200078e0221 */
[C---:B--2---:R-:W-:Y:S01]  /*35b0*/  LEA R154, P0, R41.reuse, R152, 0x1 ;  /* 0x00000098299a7211 */ /* 0x044fe200078008ff */
[----:B------:R0:W-:Y:S02]  /*35c0*/  STL.64 [R1+0x80], R18 ;  /* 0x0000801201007387 */ /* 0x0001e40000100a00 */
[----:B------:R-:W-:Y:S01]  /*35d0*/  IMAD R35, R2, 0x2, R29 ;  /* 0x0000000202237824 */ /* 0x000fe200078e021d */
[----:B------:R-:W-:Y:S01]  /*35e0*/  LEA.HI.X.SX32 R155, R41, R0, 0x1, P0 ;  /* 0x00000000299b7211 */ /* 0x000fe200000f0eff */
[----:B------:R1:W-:Y:S01]  /*35f0*/  STL.64 [R1+0x78], R6 ;  /* 0x0000780601007387 */ /* 0x0003e20000100a00 */
[----:B------:R-:W-:-:S04]  /*3600*/  LEA R156, P0, R17, R152, 0x1 ;  /* 0x00000098119c7211 */ /* 0x000fc800078008ff */
[----:B------:R-:W-:Y:S02]  /*3610*/  LEA.HI.X.SX32 R157, R17, R0, 0x1, P0 ;  /* 0x00000000119d7211 */ /* 0x000fe400000f0eff */
[-C--:B0-----:R-:W-:Y:S02]  /*3620*/  LEA R18, P1, R23, R152.reuse, 0x1 ;  /* 0x0000009817127211 */ /* 0x081fe400078208ff */
[----:B-1----:R-:W-:Y:S02]  /*3630*/  LEA R6, P2, R27, R152, 0x1 ;  /* 0x000000981b067211 */ /* 0x002fe400078408ff */
[-C--:B------:R-:W-:Y:S02]  /*3640*/  LEA.HI.X.SX32 R19, R23, R0.reuse, 0x1, P1 ;  /* 0x0000000017137211 */ /* 0x080fe400008f0eff */
[----:B------:R-:W-:Y:S02]  /*3650*/  LEA.HI.X.SX32 R7, R27, R0, 0x1, P2 ;  /* 0x000000001b077211 */ /* 0x000fe400010f0eff */
[C---:B------:R-:W-:Y:S01]  /*3660*/  LEA R22, P2, R11.reuse, R152, 0x1 ;  /* 0x000000980b167211 */ /* 0x040fe200078408ff */
[----:B------:R0:W-:Y:S03]  /*3670*/  STL.64 [R1+0x68], R18 ;  /* 0x0000681201007387 */ /* 0x0001e60000100a00 */
[----:B------:R-:W-:Y:S01]  /*3680*/  LEA.HI.X.SX32 R23, R11, R0, 0x1, P2 ;  /* 0x000000000b177211 */ /* 0x000fe200010f0eff */
[----:B------:R1:W-:Y:S01]  /*3690*/  STL.64 [R1+0x70], R154 ;  /* 0x0000709a01007387 */ /* 0x0003e20000100a00 */
[----:B------:R-:W-:-:S03]  /*36a0*/  LEA R16, P2, R15, R152, 0x1 ;  /* 0x000000980f107211 */ /* 0x000fc600078408ff */
[----:B------:R2:W-:Y:S01]  /*36b0*/  STL.64 [R1+0x60], R6 ;  /* 0x0000600601007387 */ /* 0x0005e20000100a00 */
[----:B------:R-:W-:Y:S02]  /*36c0*/  LEA.HI.X.SX32 R17, R15, R0, 0x1, P2 ;  /* 0x000000000f117211 */ /* 0x000fe400010f0eff */
[-C--:B------:R-:W-:Y:S01]  /*36d0*/  LEA R8, P2, R31, R152.reuse, 0x1 ;  /* 0x000000981f087211 */ /* 0x080fe200078408ff */
[----:B0-----:R-:W-:Y:S01]  /*36e0*/  IMAD R19, R2, 0x2, R35 ;  /* 0x0000000202137824 */ /* 0x001fe200078e0223 */
[----:B------:R0:W-:Y:S01]  /*36f0*/  STL.64 [R1+0x48], R22 ;  /* 0x0000481601007387 */ /* 0x0001e20000100a00 */
[----:B-1----:R-:W-:-:S03]  /*3700*/  LEA R154, P1, R25, R152, 0x1 ;  /* 0x00000098199a7211 */ /* 0x002fc600078208ff */
[----:B------:R1:W-:Y:S01]  /*3710*/  STL.64 [R1+0x58], R156 ;  /* 0x0000589c01007387 */ /* 0x0003e20000100a00 */
[----:B------:R-:W-:Y:S01]  /*3720*/  LEA.HI.X.SX32 R155, R25, R0, 0x1, P1 ;  /* 0x00000000199b7211 */ /* 0x000fe200008f0eff */
[----:B--2---:R-:W-:-:S04]  /*3730*/  IMAD R7, R2, 0x2, R19 ;  /* 0x0000000202077824 */ /* 0x004fc800078e0213 */
[C---:B0-----:R-:W-:Y:S01]  /*3740*/  IMAD R23, R2.reuse, 0x2, R7 ;  /* 0x0000000202177824 */ /* 0x041fe200078e0207 */
[----:B------:R0:W-:Y:S01]  /*3750*/  STL.64 [R1+0x50], R154 ;  /* 0x0000509a01007387 */ /* 0x0001e20000100a00 */
[C---:B-1----:R-:W-:Y:S02]  /*3760*/  LEA R156, P0, R13.reuse, R152, 0x1 ;  /* 0x000000980d9c7211 */ /* 0x042fe400078008ff */
[C---:B------:R-:W-:Y:S02]  /*3770*/  IMAD R5, R2.reuse, 0x2, R23 ;  /* 0x0000000202057824 */ /* 0x040fe400078e0217 */
[----:B------:R-:W-:Y:S02]  /*3780*/  LEA.HI.X.SX32 R157, R13, R0, 0x1, P0 ;  /* 0x000000000d9d7211 */ /* 0x000fe400000f0eff */
[----:B------:R-:W-:Y:S01]  /*3790*/  IMAD R15, R2, 0x2, R5 ;  /* 0x00000002020f7824 */ /* 0x000fe200078e0205 */
[-C--:B------:R-:W-:Y:S02]  /*37a0*/  LEA R12, P0, R3, R152.reuse, 0x1 ;  /* 0x00000098030c7211 */ /* 0x080fe400078008ff */
[----:B0-----:R-:W-:Y:S01]  /*37b0*/  LEA R154, P1, R9, R152, 0x1 ;  /* 0x00000098099a7211 */ /* 0x001fe200078208ff */
[----:B------:R-:W-:Y:S01]  /*37c0*/  STL.64 [R1+0x40], R156 ;  /* 0x0000409c01007387 */ /* 0x000fe20000100a00 */
[----:B------:R-:W-:-:S02]  /*37d0*/  LEA.HI.X.SX32 R13, R3, R0, 0x1, P0 ;  /* 0x00000000030d7211 */ /* 0x000fc400000f0eff */
[----:B------:R-:W-:Y:S02]  /*37e0*/  LEA.HI.X.SX32 R155, R9, R0, 0x1, P1 ;  /* 0x00000000099b7211 */ /* 0x000fe400008f0eff */
[----:B------:R-:W-:Y:S02]  /*37f0*/  LEA R10, P1, R21, R152, 0x1 ;  /* 0x00000098150a7211 */ /* 0x000fe400078208ff */
[-C--:B------:R-:W-:Y:S01]  /*3800*/  LEA.HI.X.SX32 R9, R31, R0.reuse, 0x1, P2 ;  /* 0x000000001f097211 */ /* 0x080fe200010f0eff */
[----:B------:R-:W-:Y:S01]  /*3810*/  STL.64 [R1+0x38], R154 ;  /* 0x0000389a01007387 */ /* 0x000fe20000100a00 */
        /* <DEDUP_REMOVED lines=8> */
[C---:B------:R-:W-:Y:S01]  /*38a0*/  LEA R226, P0, R5.reuse, R152, 0x1 ;  /* 0x0000009805e27211 */ /* 0x040fe200078008ff */
[C---:B0-----:R-:W-:Y:S01]  /*38b0*/  IMAD R17, R2.reuse, 0x2, R15 ;  /* 0x0000000202117824 */ /* 0x041fe200078e020f */
[----:B------:R0:W-:Y:S02]  /*38c0*/  STL.64 [R1+0x18], R8 ;  /* 0x0000180801007387 */ /* 0x0001e40000100a00 */
[----:B------:R-:W-:Y:S01]  /*38d0*/  LEA.HI.X.SX32 R227, R5, R0, 0x1, P0 ;  /* 0x0000000005e37211 */ /* 0x000fe200000f0eff */
[----:B------:R-:W-:Y:S01]  /*38e0*/  IMAD R3, R2, 0x2, R17 ;  /* 0x0000000202037824 */ /* 0x000fe200078e0211 */
[----:B-1----:R-:W-:-:S03]  /*38f0*/  LEA R12, P1, R29, R152, 0x1 ;  /* 0x000000981d0c7211 */ /* 0x002fc600078208ff */
[----:B--2---:R-:W-:Y:S01]  /*3900*/  IMAD R11, R2, 0x2, R3 ;  /* 0x00000002020b7824 */ /* 0x004fe200078e0203 */
[----:B------:R-:W-:Y:S02]  /*3910*/  LEA.HI.X.SX32 R13, R29, R0, 0x1, P1 ;  /* 0x000000001d0d7211 */ /* 0x000fe400008f0eff */
[-C--:B------:R-:W-:Y:S02]  /*3920*/  LEA R248, P1, R7, R152.reuse, 0x1 ;  /* 0x0000009807f87211 */ /* 0x080fe400078208ff */
[----:B0-----:R-:W-:Y:S01]  /*3930*/  LEA R8, P2, R35, R152, 0x1 ;  /* 0x0000009823087211 */ /* 0x001fe200078408ff */
[----:B------:R0:W-:Y:S01]  /*3940*/  STL.64 [R1+0x8], R12 ;  /* 0x0000080c01007387 */ /* 0x0001e20000100a00 */
[-C--:B------:R-:W-:Y:S02]  /*3950*/  LEA.HI.X.SX32 R249, R7, R0.reuse, 0x1, P1 ;  /* 0x0000000007f97211 */ /* 0x080fe400008f0eff */
[----:B------:R-:W-:Y:S01]  /*3960*/  LEA.HI.X.SX32 R9, R35, R0, 0x1, P2 ;  /* 0x0000000023097211 */ /* 0x000fe200010f0eff */
[----:B------:R-:W-:Y:S01]  /*3970*/  STL.64 [R1+0x10], R20 ;  /* 0x0000101401007387 */ /* 0x000fe20000100a00 */
[----:B------:R-:W-:-:S02]  /*3980*/  LEA R246, P2, R23, R152, 0x1 ;  /* 0x0000009817f67211 */ /* 0x000fc400078408ff */
[-C--:B------:R-:W-:Y:S01]  /*3990*/  LEA R222, P1, R15, R152.reuse, 0x1 ;  /* 0x000000980fde7211 */ /* 0x080fe200078208ff */
[----:B------:R1:W-:Y:S01]  /*39a0*/  STL.64 [R1], R8 ;  /* 0x0000000801007387 */ /* 0x0003e20000100a00 */
[----:B------:R-:W-:Y:S02]  /*39b0*/  LEA R214, P0, R3, R152, 0x1 ;  /* 0x0000009803d67211 */ /* 0x000fe400078008ff */
[----:B------:R-:W-:Y:S01]  /*39c0*/  LEA.HI.X.SX32 R247, R23, R0, 0x1, P2 ;  /* 0x0000000017f77211 */ /* 0x000fe200010f0eff */
[----:B0-----:R-:W-:Y:S01]  /*39d0*/  IMAD R13, R2, 0x2, R11 ;  /* 0x00000002020d7824 */ /* 0x001fe200078e020b */
[----:B------:R-:W-:Y:S02]  /*39e0*/  LEA R218, P2, R17, R152, 0x1 ;  /* 0x0000009811da7211 */ /* 0x000fe400078408ff */
[----:B------:R-:W-:Y:S02]  /*39f0*/  LEA.HI.X.SX32 R223, R15, R0, 0x1, P1 ;  /* 0x000000000fdf7211 */ /* 0x000fe400008f0eff */
[----:B------:R-:W-:-:S02]  /*3a00*/  LEA R210, P1, R11, R152, 0x1 ;  /* 0x000000980bd27211 */ /* 0x000fc400078208ff */
[-C--:B------:R-:W-:Y:S01]  /*3a10*/  LEA.HI.X.SX32 R215, R3, R0.reuse, 0x1, P0 ;  /* 0x0000000003d77211 */ /* 0x080fe200000f0eff */
[C---:B-1----:R-:W-:Y:S01]  /*3a20*/  IMAD R9, R2.reuse, 0x2, R13 ;  /* 0x0000000202097824 */ /* 0x042fe200078e020d */
[----:B------:R-:W-:Y:S02]  /*3a30*/  LEA.HI.X.SX32 R219, R17, R0, 0x1, P2 ;  /* 0x0000000011db7211 */ /* 0x000fe400010f0eff */
[----:B------:R-:W-:Y:S01]  /*3a40*/  LEA R206, P2, R13, R152, 0x1 ;  /* 0x000000980dce7211 */ /* 0x000fe200078408ff */
[C---:B------:R-:W-:Y:S01]  /*3a50*/  IMAD R8, R2.reuse, 0x2, R9 ;  /* 0x0000000202087824 */ /* 0x040fe200078e0209 */
[-C--:B------:R-:W-:Y:S02]  /*3a60*/  LEA.HI.X.SX32 R211, R11, R0.reuse, 0x1, P1 ;  /* 0x000000000bd37211 */ /* 0x080fe400008f0eff */
[----:B------:R-:W-:Y:S01]  /*3a70*/  LEA.HI.X.SX32 R207, R13, R0, 0x1, P2 ;  /* 0x000000000dcf7211 */ /* 0x000fe200010f0eff */
[----:B------:R-:W-:Y:S01]  /*3a80*/  IMAD R7, R2, 0x2, R8 ;  /* 0x0000000202077824 */ /* 0x000fe200078e0208 */
[----:B------:R-:W-:-:S02]  /*3a90*/  LEA R198, P1, R8, R152, 0x1 ;  /* 0x0000009808c67211 */ /* 0x000fc400078208ff */
[-C--:B------:R-:W-:Y:S01]  /*3aa0*/  LEA R202, P0, R9, R152.reuse, 0x1 ;  /* 0x0000009809ca7211 */ /* 0x080fe200078008ff */
[----:B------:R-:W-:Y:S01]  /*3ab0*/  IMAD R6, R2, 0x2, R7 ;  /* 0x0000000202067824 */ /* 0x000fe200078e0207 */
[C---:B------:R-:W-:Y:S02]  /*3ac0*/  LEA R194, P2, R7.reuse, R152, 0x1 ;  /* 0x0000009807c27211 */ /* 0x040fe400078408ff */
[-C--:B------:R-:W-:Y:S01]  /*3ad0*/  LEA.HI.X.SX32 R199, R8, R0.reuse, 0x1, P1 ;  /* 0x0000000008c77211 */ /* 0x080fe200008f0eff */
[C---:B------:R-:W-:Y:S01]  /*3ae0*/  IMAD R5, R2.reuse, 0x2, R6 ;  /* 0x0000000202057824 */ /* 0x040fe200078e0206 */
[-C--:B------:R-:W-:Y:S02]  /*3af0*/  LEA.HI.X.SX32 R195, R7, R0.reuse, 0x1, P2 ;  /* 0x0000000007c37211 */ /* 0x080fe400010f0eff */
[----:B------:R-:W-:Y:S01]  /*3b00*/  LEA.HI.X.SX32 R203, R9, R0, 0x1, P0 ;  /* 0x0000000009cb7211 */ /* 0x000fe200000f0eff */
[----:B------:R-:W-:Y:S01]  /*3b10*/  IMAD R3, R2, 0x2, R5 ;  /* 0x0000000202037824 */ /* 0x000fe200078e0205 */
[-C--:B------:R-:W-:Y:S01]  /*3b20*/  LEA R192, P0, R6, R152.reuse, 0x1 ;  /* 0x0000009806c07211 */ /* 0x080fe200078008ff */
[----:B------:R-:W-:Y:S01]  /*3b30*/  IMAD.MOV.U32 R9, RZ, RZ, -0x800000 ;  /* 0xff800000ff097424 */ /* 0x000fe200078e00ff */
[-C--:B------:R-:W-:Y:S01]  /*3b40*/  LEA R188, P1, R5, R152.reuse, 0x1 ;  /* 0x0000009805bc7211 */ /* 0x080fe200078208ff */
[----:B------:R-:W-:Y:S01]  /*3b50*/  IMAD R10, R2, 0x2, R3 ;  /* 0x00000002020a7824 */ /* 0x000fe200078e0203 */
[----:B------:R-:W-:-:S02]  /*3b60*/  LEA R186, P2, R3, R152, 0x1 ;  /* 0x0000009803ba7211 */ /* 0x000fc400078408ff */
[-C--:B------:R-:W-:Y:S01]  /*3b70*/  LEA.HI.X.SX32 R193, R6, R0.reuse, 0x1, P0 ;  /* 0x0000000006c17211 */ /* 0x080fe200000f0eff */
[C---:B------:R-:W-:Y:S01]  /*3b80*/  IMAD R8, R2.reuse, 0x2, R10 ;  /* 0x0000000202087824 */ /* 0x040fe200078e020a */
[-C--:B------:R-:W-:Y:S01]  /*3b90*/  LEA.HI.X.SX32 R189, R5, R0.reuse, 0x1, P1 ;  /* 0x0000000005bd7211 */ /* 0x080fe200008f0eff */
[----:B------:R-:W-:Y:S01]  /*3ba0*/  IMAD.MOV.U32 R6, RZ, RZ, 0x3f800000 ;  /* 0x3f800000ff067424 */ /* 0x000fe200078e00ff */
[----:B------:R-:W-:Y:S01]  /*3bb0*/  LEA.HI.X.SX32 R187, R3, R0, 0x1, P2 ;  /* 0x0000000003bb7211 */ /* 0x000fe200010f0eff */
[----:B------:R-:W-:Y:S01]  /*3bc0*/  IMAD R7, R2, 0x2, R8 ;  /* 0x0000000202077824 */ /* 0x000fe200078e0208 */
[-C--:B------:R-:W-:Y:S01]  /*3bd0*/  LEA R182, P0, R10, R152.reuse, 0x1 ;  /* 0x000000980ab67211 */ /* 0x080fe200078008ff */
[----:B------:R-:W-:Y:S01]  /*3be0*/  IMAD.MOV.U32 R3, RZ, RZ, RZ ;  /* 0x000000ffff037224 */ /* 0x000fe200078e00ff */
[-C--:B------:R-:W-:Y:S01]  /*3bf0*/  LEA R178, P1, R8, R152.reuse, 0x1 ;  /* 0x0000009808b27211 */ /* 0x080fe200078208ff */
[----:B------:R-:W-:Y:S01]  /*3c00*/  IMAD R2, R2, 0x2, R7 ;  /* 0x0000000202027824 */ /* 0x000fe200078e0207 */
[----:B------:R-:W-:Y:S01]  /*3c10*/  LEA R154, P2, R7, R152, 0x1 ;  /* 0x00000098079a7211 */ /* 0x000fe200078408ff */
[----:B------:R-:W-:Y:S01]  /*3c20*/  IMAD.MOV.U32 R5, RZ, RZ, -0x800000 ;  /* 0xff800000ff057424 */ /* 0x000fe200078e00ff */
[----:B------:R-:W-:-:S02]  /*3c30*/  LEA.HI.X.SX32 R183, R10, R0, 0x1, P0 ;  /* 0x000000000ab77211 */ /* 0x000fc400000f0eff */
[----:B------:R-:W-:Y:S02]  /*3c40*/  LEA R152, P3, R2, R152, 0x1 ;  /* 0x0000009802987211 */ /* 0x000fe400078608ff */
[-C--:B------:R-:W-:Y:S02]  /*3c50*/  LEA.HI.X.SX32 R179, R8, R0.reuse, 0x1, P1 ;  /* 0x0000000008b37211 */ /* 0x080fe400008f0eff */
[-C--:B------:R-:W-:Y:S02]  /*3c60*/  LEA.HI.X.SX32 R155, R7, R0.reuse, 0x1, P2 ;  /* 0x00000000079b7211 */ /* 0x080fe400010f0eff */
[----:B------:R-:W-:Y:S01]  /*3c70*/  LEA.HI.X.SX32 R153, R2, R0, 0x1, P3 ;  /* 0x0000000002997211 */ /* 0x000fe200018f0eff */
[----:B------:R-:W-:Y:S02]  /*3c80*/  IMAD.MOV.U32 R0, RZ, RZ, RZ ;  /* 0x000000ffff007224 */ /* 0x000fe400078e00ff */
[----:B------:R-:W-:-:S07]  /*3c90*/  IMAD.MOV.U32 R2, RZ, RZ, 0x3f800000 ;  /* 0x3f800000ff027424 */ /* 0x000fce00078e00ff */
.L_x_1:
[----:B------:R-:W2:Y:S04]  /*3ca0*/  LDL.64 R12, [R1+0x348] ;  /* 0x00034800010c7983 */ /* 0x000ea80000100a00 */
[----:B------:R-:W3:Y:S04]  /*3cb0*/  LDL.64 R10, [R1+0x360] ;  /* 0x00036000010a7983 */ /* 0x000ee80000100a00 */
[----:B------:R-:W4:Y:S04]  /*3cc0*/  LDL.64 R16, [R1+0x350] ;  /* 0x0003500001107983 */ /* 0x000f280000100a00 */
[----:B------:R-:W5:Y:S04]  /*3cd0*/  LDL.64 R166, [R1+0x340] ;  /* 0x0003400001a67983 */ /* 0x000f680000100a00 */
        /* <DEDUP_REMOVED lines=26> */
[----:B------:R-:W5:Y:S01]  /*3e80*/  LDL.64 R224, [R1+0xa0] ;  /* 0x0000a00001e07983 */ /* 0x000f620000100a00 */
[----:B--2---:R-:W-:-:S04]  /*3e90*/  IMAD.WIDE R12, R0, 0x2, R12 ;  /* 0x00000002000c7825 */ /* 0x004fc800078e020c */
[----:B---3--:R-:W-:-:S04]  /*3ea0*/  IMAD.WIDE R10, R0, 0x2, R10 ;  /* 0x00000002000a7825 */ /* 0x008fc800078e020a */
[C---:B----4-:R-:W-:Y:S02]  /*3eb0*/  IMAD.WIDE R26, R0.reuse, 0x2, R16 ;  /* 0x00000002001a7825 */ /* 0x050fe400078e0210 */
[----:B------:R0:W2:Y:S02]  /*3ec0*/  LDG.E.U16 R17, desc[UR22][R12.64] ;  /* 0x000000160c117981 */ /* 0x0000a4000c1e1500 */
[C---:B-----5:R-:W-:Y:S02]  /*3ed0*/  IMAD.WIDE R38, R0.reuse, 0x2, R166 ;  /* 0x0000000200267825 */ /* 0x060fe400078e02a6 */
[----:B------:R-:W3:Y:S02]  /*3ee0*/  LDL.64 R166, [R1+0x2d8] ;  /* 0x0002d80001a67983 */ /* 0x000ee40000100a00 */
[C---:B------:R-:W-:Y:S02]  /*3ef0*/  IMAD.WIDE R14, R0.reuse, 0x2, R14 ;  /* 0x00000002000e7825 */ /* 0x040fe400078e020e */
[----:B------:R-:W4:Y:S02]  /*3f00*/  LDG.E.U16 R11, desc[UR22][R10.64] ;  /* 0x000000160a0b7981 */ /* 0x000f24000c1e1500 */
[----:B------:R-:W-:-:S02]  /*3f10*/  IMAD.WIDE R28, R0, 0x2, R164 ;  /* 0x00000002001c7825 */ /* 0x000fc400078e02a4 */
[----:B------:R-:W5:Y:S02]  /*3f20*/  LDL.64 R164, [R1+0x2c8] ;  /* 0x0002c80001a47983 */ /* 0x000f640000100a00 */
[C---:B0-----:R-:W-:Y:S02]  /*3f30*/  IMAD.WIDE R12, R0.reuse, 0x2, R160 ;  /* 0x00000002000c7825 */ /* 0x041fe400078e02a0 */
[----:B------:R-:W2:Y:S04]  /*3f40*/  LDG.E.U16 R38, desc[UR22][R38.64] ;  /* 0x0000001626267981 */ /* 0x000ea8000c1e1500 */
[----:B------:R0:W2:Y:S04]  /*3f50*/  LDG.E.U16 R10, desc[UR22][R14.64] ;  /* 0x000000160e0a7981 */ /* 0x0000a8000c1e1500 */
[----:B------:R-:W4:Y:S01]  /*3f60*/  LDL.64 R160, [R1+0x2b8] ;  /* 0x0002b80001a07983 */ /* 0x000f220000100a00 */
[----:B------:R-:W-:-:S03]  /*3f70*/  IMAD.WIDE R40, R0, 0x2, R156 ;  /* 0x0000000200287825 */ /* 0x000fc600078e029c */
[----:B------:R1:W2:Y:S01]  /*3f80*/  LDG.E.U16 R39, desc[UR22][R12.64] ;  /* 0x000000160c277981 */ /* 0x0002a2000c1e1500 */
[----:B0-----:R-:W-:-:S03]  /*3f90*/  IMAD.WIDE R14, R0, 0x2, R162 ;  /* 0x00000002000e7825 */ /* 0x001fc600078e02a2 */
[----:B------:R-:W2:Y:S04]  /*3fa0*/  LDL.64 R162, [R1+0x2c0] ;  /* 0x0002c00001a27983 */ /* 0x000ea80000100a00 */
[----:B------:R-:W2:Y:S01]  /*3fb0*/  LDL.64 R156, [R1+0x2a8] ;  /* 0x0002a800019c7983 */ /* 0x000ea20000100a00 */
[----:B-1----:R-:W-:-:S03]  /*3fc0*/  IMAD.WIDE R12, R0, 0x2, R158 ;  /* 0x00000002000c7825 */ /* 0x002fc600078e029e */
[----:B------:R-:W2:Y:S01]  /*3fd0*/  LDL.64 R158, [R1+0x2b0] ;  /* 0x0002b000019e7983 */ /* 0x000ea20000100a00 */
[----:B------:R-:W-:-:S03]  /*3fe0*/  IMAD.WIDE R18, R0, 0x2, R18 ;  /* 0x0000000200127825 */ /* 0x000fc600078e0212 */
[----:B------:R0:W2:Y:S01]  /*3ff0*/  LDG.E.U16 R16, desc[UR22][R14.64] ;  /* 0x000000160e107981 */ /* 0x0000a2000c1e1500 */
[----:B------:R-:W-:-:S03]  /*4000*/  IMAD.WIDE R30, R0, 0x2, R170 ;  /* 0x00000002001e7825 */ /* 0x000fc600078e02aa */
[----:B------:R1:W2:Y:S01]  /*4010*/  LDG.E.U16 R25, desc[UR22][R18.64] ;  /* 0x0000001612197981 */ /* 0x0002a2000c1e1500 */
[----:B------:R-:W-:-:S03]  /*4020*/  IMAD.WIDE R22, R0, 0x2, R22 ;  /* 0x0000000200167825 */ /* 0x000fc600078e0216 */
[----:B------:R-:W2:Y:S01]  /*4030*/  LDL.64 R170, [R1+0x290] ;  /* 0x0002900001aa7983 */ /* 0x000ea20000100a00 */
[----:B0-----:R-:W-:-:S03]  /*4040*/  IMAD.WIDE R14, R0, 0x2, R172 ;  /* 0x00000002000e7825 */ /* 0x001fc600078e02ac */
[----:B------:R-:W2:Y:S01]  /*4050*/  LDL.64 R172, [R1+0x298] ;  /* 0x0002980001ac7983 */ /* 0x000ea20000100a00 */
[----:B-1----:R-:W-:-:S03]  /*4060*/  IMAD.WIDE R18, R0, 0x2, R174 ;  /* 0x0000000200127825 */ /* 0x002fc600078e02ae */
[----:B------:R-:W2:Y:S04]  /*4070*/  LDG.E.U16 R24, desc[UR22][R14.64] ;  /* 0x000000160e187981 */ /* 0x000ea8000c1e1500 */
[----:B------:R-:W2:Y:S01]  /*4080*/  LDL.64 R174, [R1+0x2a0] ;  /* 0x0002a00001ae7983 */ /* 0x000ea20000100a00 */
[----:B------:R-:W-:-:S03]  /*4090*/  IMAD.WIDE R32, R0, 0x2, R168 ;  /* 0x0000000200207825 */ /* 0x000fc600078e02a8 */
[----:B------:R-:W2:Y:S04]  /*40a0*/  LDG.E.U16 R28, desc[UR22][R28.64] ;  /* 0x000000161c1c7981 */ /* 0x000ea8000c1e1500 */
[----:B------:R0:W2:Y:S01]  /*40b0*/  LDG.E.U16 R15, desc[UR22][R12.64] ;  /* 0x000000160c0f7981 */ /* 0x0000a2000c1e1500 */
[----:B------:R-:W-:-:S03]  /*40c0*/  IMAD.WIDE R20, R0, 0x2, R20 ;  /* 0x0000000200147825 */ /* 0x000fc600078e0214 */
[----:B------:R-:W2:Y:S04]  /*40d0*/  LDG.E.U16 R23, desc[UR22][R22.64] ;  /* 0x0000001616177981 */ /* 0x000ea8000c1e1500 */
[----:B------:R3:W2:Y:S01]  /*40e0*/  LDG.E.U16 R29, desc[UR22][R18.64] ;  /* 0x00000016121d7981 */ /* 0x0006a2000c1e1500 */
[----:B0-----:R-:W-:-:S03]  /*40f0*/  IMAD.WIDE R12, R0, 0x2, R176 ;  /* 0x00000002000c7825 */ /* 0x001fc600078e02b0 */
[----:B------:R-:W2:Y:S04]  /*4100*/  LDL.64 R168, [R1+0x280] ;  /* 0x0002800001a87983 */ /* 0x000ea80000100a00 */
[----:B------:R5:W2:Y:S04]  /*4110*/  LDG.E.U16 R22, desc[UR22][R12.64] ;  /* 0x000000160c167981 */ /* 0x000aa8000c1e1500 */
[----:B------:R-:W2:Y:S04]  /*4120*/  LDG.E.U16 R40, desc[UR22][R40.64] ;  /* 0x0000001628287981 */ /* 0x000ea8000c1e1500 */
[----:B------:R-:W2:Y:S04]  /*4130*/  LDG.E.U16 R30, desc[UR22][R30.64] ;  /* 0x000000161e1e7981 */ /* 0x000ea8000c1e1500 */
[----:B------:R4:W2:Y:S04]  /*4140*/  LDG.E.U16 R14, desc[UR22][R32.64] ;  /* 0x00000016200e7981 */ /* 0x0008a8000c1e1500 */
[----:B------:R-:W2:Y:S04]  /*4150*/  LDG.E.U16 R41, desc[UR22][R20.64] ;  /* 0x0000001614297981 */ /* 0x000ea8000c1e1500 */
[----:B------:R-:W2:Y:S01]  /*4160*/  LDL.64 R176, [R1+0x240] ;  /* 0x0002400001b07983 */ /* 0x000ea20000100a00 */
[----:B------:R-:W-:-:S03]  /*4170*/  IMAD.WIDE R48, R0, 0x2, R184 ;  /* 0x0000000200307825 */ /* 0x000fc600078e02b8 */
[----:B------:R-:W2:Y:S04]  /*4180*/  LDL.64 R184, [R1+0x1b0] ;  /* 0x0001b00001b87983 */ /* 0x000ea80000100a00 */
[----:B------:R-:W2:Y:S01]  /*4190*/  LDG.E.U16 R26, desc[UR22][R26.64] ;  /* 0x000000161a1a7981 */ /* 0x000ea2000c1e1500 */
[----:B---3--:R-:W-:-:S03]  /*41a0*/  IMAD.WIDE R18, R0, 0x2, R166 ;  /* 0x0000000200127825 */ /* 0x008fc600078e02a6 */
[----:B------:R-:W3:Y:S04]  /*41b0*/  LDL.64 R166, [R1+0x278] ;  /* 0x0002780001a67983 */ /* 0x000ee80000100a00 */
[----:B------:R0:W3:Y:S01]  /*41c0*/  LDG.E.U16 R31, desc[UR22][R18.64] ;  /* 0x00000016121f7981 */ /* 0x0000e2000c1e1500 */
[----:B-----5:R-:W-:-:S03]  /*41d0*/  IMAD.WIDE R12, R0, 0x2, R164 ;  /* 0x00000002000c7825 */ /* 0x020fc600078e02a4 */
[----:B------:R-:W5:Y:S04]  /*41e0*/  LDL.64 R164, [R1+0x250] ;  /* 0x0002500001a47983 */ /* 0x000f680000100a00 */
[----:B------:R-:W5:Y:S01]  /*41f0*/  LDG.E.U16 R13, desc[UR22][R12.64] ;  /* 0x000000160c0d7981 */ /* 0x000f62000c1e1500 */
[----:B----4-:R-:W-:-:S03]  /*4200*/  IMAD.WIDE R32, R0, 0x2, R160 ;  /* 0x0000000200207825 */ /* 0x010fc600078e02a0 */
[----:B------:R-:W4:Y:S04]  /*4210*/  LDL.64 R160, [R1+0x230] ;  /* 0x0002300001a07983 */ /* 0x000f280000100a00 */
[----:B------:R-:W4:Y:S01]  /*4220*/  LDG.E.U16 R32, desc[UR22][R32.64] ;  /* 0x0000001620207981 */ /* 0x000f22000c1e1500 */
[----:B--2---:R-:W-:-:S03]  /*4230*/  IMAD.WIDE R42, R0, 0x2, R162 ;  /* 0x00000002002a7825 */ /* 0x004fc600078e02a2 */
[----:B------:R-:W2:Y:S01]  /*4240*/  LDL.64 R162, [R1+0x238] ;  /* 0x0002380001a27983 */ /* 0x000ea20000100a00 */
[----:B0-----:R-:W-:-:S03]  /*4250*/  IMAD.WIDE R18, R0, 0x2, R156 ;  /* 0x0000000200127825 */ /* 0x001fc600078e029c */
[----:B------:R-:W2:Y:S01]  /*4260*/  LDL.64 R156, [R1+0x218] ;  /* 0x00021800019c7983 */ /* 0x000ea20000100a00 */
[----:B------:R-:W-:-:S03]  /*4270*/  IMAD.WIDE R20, R0, 0x2, R158 ;  /* 0x0000000200147825 */ /* 0x000fc600078e029e */
[----:B------:R-:W2:Y:S04]  /*4280*/  LDL.64 R158, [R1+0x220] ;  /* 0x00022000019e7983 */ /* 0x000ea80000100a00 */
[----:B------:R0:W2:Y:S04]  /*4290*/  LDG.E.U16 R7, desc[UR22][R18.64] ;  /* 0x0000001612077981 */ /* 0x0000a8000c1e1500 */
[----:B------:R-:W2:Y:S04]  /*42a0*/  LDG.E.U16 R21, desc[UR22][R20.64] ;  /* 0x0000001614157981 */ /* 0x000ea8000c1e1500 */
[----:B------:R-:W2:Y:S01]  /*42b0*/  LDG.E.U16 R42, desc[UR22][R42.64] ;  /* 0x000000162a2a7981 */ /* 0x000ea2000c1e1500 */
[----:B0-----:R-:W-:-:S03]  /*42c0*/  IMAD.WIDE R18, R0, 0x2, R170 ;  /* 0x0000000200127825 */ /* 0x001fc600078e02aa */
[----:B------:R-:W2:Y:S01]  /*42d0*/  LDL.64 R170, [R1+0x1e0] ;  /* 0x0001e00001aa7983 */ /* 0x000ea20000100a00 */
[----:B------:R-:W-:-:S03]  /*42e0*/  IMAD.WIDE R36, R0, 0x2, R172 ;  /* 0x0000000200247825 */ /* 0x000fc600078e02ac */
[----:B------:R0:W2:Y:S01]  /*42f0*/  LDG.E.U16 R20, desc[UR22][R18.64] ;  /* 0x0000001612147981 */ /* 0x0000a2000c1e1500 */
[----:B------:R-:W-:-:S03]  /*4300*/  IMAD.WIDE R46, R0, 0x2, R174 ;  /* 0x00000002002e7825 */ /* 0x000fc600078e02ae */
[----:B------:R-:W2:Y:S04]  /*4310*/  LDL.64 R174, [R1+0x210] ;  /* 0x0002100001ae7983 */ /* 0x000ea80000100a00 */
[----:B------:R5:W2:Y:S01]  /*4320*/  LDG.E.U16 R33, desc[UR22][R36.64] ;  /* 0x0000001624217981 */ /* 0x000aa2000c1e1500 */
[----:B0-----:R-:W-:-:S03]  /*4330*/  IMAD.WIDE R18, R0, 0x2, R190 ;  /* 0x0000000200127825 */ /* 0x001fc600078e02be */
[----:B------:R-:W2:Y:S04]  /*4340*/  LDL.64 R172, [R1+0x200] ;  /* 0x0002000001ac7983 */ /* 0x000ea80000100a00 */
[----:B------:R-:W2:Y:S04]  /*4350*/  LDG.E.U16 R19, desc[UR22][R18.64] ;  /* 0x0000001612137981 */ /* 0x000ea8000c1e1500 */
[----:B------:R-:W2:Y:S01]  /*4360*/  LDG.E.U16 R43, desc[UR22][R46.64] ;  /* 0x000000162e2b7981 */ /* 0x000ea2000c1e1500 */
[----:B------:R-:W-:-:S03]  /*4370*/  IMAD.WIDE R44, R0, 0x2, R168 ;  /* 0x00000002002c7825 */ /* 0x000fc600078e02a8 */
[----:B------:R-:W2:Y:S04]  /*4380*/  LDL.64 R168, [R1+0x1c0] ;  /* 0x0001c00001a87983 */ /* 0x000ea80000100a00 */
[----:B------:R-:W2:Y:S04]  /*4390*/  LDG.E.U16 R44, desc[UR22][R44.64] ;  /* 0x000000162c2c7981 */ /* 0x000ea8000c1e1500 */
[----:B------:R-:W2:Y:S04]  /*43a0*/  LDL.64 R190, [R1+0x1d0] ;  /* 0x0001d00001be7983 */ /* 0x000ea80000100a00 */
[----:B------:R-:W2:Y:S01]  /*43b0*/  LDG.E.U16 R45, desc[UR22][R48.64] ;  /* 0x00000016302d7981 */ /* 0x000ea2000c1e1500 */
[----:B---3--:R-:W-:-:S03]  /*43c0*/  IMAD.WIDE R34, R0, 0x2, R166 ;  /* 0x0000000200227825 */ /* 0x008fc600078e02a6 */
[----:B------:R-:W3:Y:S01]  /*43d0*/  LDL.64 R166, [R1+0x1a0] ;  /* 0x0001a00001a67983 */ /* 0x000ee20000100a00 */
[----:B-----5:R-:W-:-:S03]  /*43e0*/  IMAD.WIDE R36, R0, 0x2, R164 ;  /* 0x0000000200247825 */ /* 0x020fc600078e02a4 */
[----:B------:R-:W5:Y:S04]  /*43f0*/  LDG.E.U16 R34, desc[UR22][R34.64] ;  /* 0x0000001622227981 */ /* 0x000f68000c1e1500 */
[----:B------:R0:W5:Y:S04]  /*4400*/  LDG.E.U16 R18, desc[UR22][R36.64] ;  /* 0x0000001624127981 */ /* 0x000168000c1e1500 */
[----:B------:R-:W5:Y:S01]  /*4410*/  LDL.64 R164, [R1+0x180] ;  /* 0x0001800001a47983 */ /* 0x000f620000100a00 */
[----:B----4-:R-:W-:-:S03]  /*4420*/  IMAD.WIDE R52, R0, 0x2, R160 ;  /* 0x0000000200347825 */ /* 0x010fc600078e02a0 */
[----:B------:R-:W4:Y:S01]  /*4430*/  LDL.64 R160, [R1+0x1d8] ;  /* 0x0001d80001a07983 */ /* 0x000f220000100a00 */
[----:B--2---:R-:W-:-:S03]  /*4440*/  IMAD.WIDE R50, R0, 0x2, R158 ;  /* 0x0000000200327825 */ /* 0x004fc600078e029e */
[----:B------:R-:W2:Y:S01]  /*4450*/  LDG.E.U16 R8, desc[UR22][R52.64] ;  /* 0x0000001634087981 */ /* 0x000ea2000c1e1500 */
[----:B0-----:R-:W-:-:S03]  /*4460*/  IMAD.WIDE R36, R0, 0x2, R162 ;  /* 0x0000000200247825 */ /* 0x001fc600078e02a2 */
[----:B------:R-:W2:Y:S01]  /*4470*/  LDL.64 R158, [R1+0x1b8] ;  /* 0x0001b800019e7983 */ /* 0x000ea20000100a00 */
[----:B------:R-:W-:-:S03]  /*4480*/  IMAD.WIDE R48, R0, 0x2, R156 ;  /* 0x0000000200307825 */ /* 0x000fc600078e029c */
[----:B------:R-:W2:Y:S04]  /*4490*/  LDL.64 R162, [R1+0x1f8] ;  /* 0x0001f80001a27983 */ /* 0x000ea80000100a00 */
[----:B------:R-:W2:Y:S01]  /*44a0*/  LDL.64 R156, [R1+0x198] ;  /* 0x00019800019c7983 */ /* 0x000ea20000100a00 */
[----:B------:R-:W-:-:S03]  /*44b0*/  IMAD.WIDE R46, R0, 0x2, R180 ;  /* 0x00000002002e7825 */ /* 0x000fc600078e02b4 */
[----:B------:R-:W2:Y:S01]  /*44c0*/  LDL.64 R180, [R1+0x190] ;  /* 0x0001900001b47983 */ /* 0x000ea20000100a00 */
[----:B------:R-:W-:-:S03]  /*44d0*/  IMAD.WIDE R56, R0, 0x2, R176 ;  /* 0x0000000200387825 */ /* 0x000fc600078e02b0 */
[----:B------:R0:W2:Y:S04]  /*44e0*/  LDG.E.U16 R35, desc[UR22][R46.64] ;  /* 0x000000162e237981 */ /* 0x0000a8000c1e1500 */
[----:B------:R-:W2:Y:S04]  /*44f0*/  LDL.64 R176, [R1+0x170] ;  /* 0x0001700001b07983 */ /* 0x000ea80000100a00 */
[----:B------:R-:W2:Y:S01]  /*4500*/  LDG.E.U16 R56, desc[UR22][R56.64] ;  /* 0x0000001638387981 */ /* 0x000ea2000c1e1500 */
[----:B0-----:R-:W-:-:S03]  /*4510*/  IMAD.WIDE R46, R0, 0x2, R174 ;  /* 0x00000002002e7825 */ /* 0x001fc600078e02ae */
[----:B------:R-:W2:Y:S04]  /*4520*/  LDG.E.U16 R36, desc[UR22][R36.64] ;  /* 0x0000001624247981 */ /* 0x000ea8000c1e1500 */
[----:B------:R0:W2:Y:S04]  /*4530*/  LDG.E.U16 R27, desc[UR22][R46.64] ;  /* 0x000000162e1b7981 */ /* 0x0000a8000c1e1500 */
[----:B------:R1:W2:Y:S04]  /*4540*/  LDG.E.U16 R57, desc[UR22][R50.64] ;  /* 0x0000001632397981 */ /* 0x0002a8000c1e1500 */
[----:B------:R1:W2:Y:S01]  /*4550*/  LDG.E.U16 R37, desc[UR22][R48.64] ;  /* 0x0000001630257981 */ /* 0x0002a2000c1e1500 */
[----:B0-----:R-:W-:-:S03]  /*4560*/  IMAD.WIDE R46, R0, 0x2, R172 ;  /* 0x00000002002e7825 */ /* 0x001fc600078e02ac */
[----:B------:R-:W2:Y:S01]  /*4570*/  LDL.64 R174, [R1+0x288] ;  /* 0x0002880001ae7983 */ /* 0x000ea20000100a00 */
[----:B-1----:R-:W-:-:S03]  /*4580*/  IMAD.WIDE R50, R0, 0x2, R168 ;  /* 0x0000000200327825 */ /* 0x002fc600078e02a8 */
[----:B------:R-:W2:Y:S01]  /*4590*/  LDL.64 R172, [R1+0x268] ;  /* 0x0002680001ac7983 */ /* 0x000ea20000100a00 */
[----:B------:R-:W-:-:S03]  /*45a0*/  IMAD.WIDE R48, R0, 0x2, R170 ;  /* 0x0000000200307825 */ /* 0x000fc600078e02aa */
[----:B------:R-:W2:Y:S04]  /*45b0*/  LDL.64 R170, [R1+0x248] ;  /* 0x0002480001aa7983 */ /* 0x000ea80000100a00 */
[----:B------:R-:W2:Y:S04]  /*45c0*/  LDL.64 R168, [R1+0x228] ;  /* 0x0002280001a87983 */ /* 0x000ea80000100a00 */
[----:B------:R-:W2:Y:S04]  /*45d0*/  LDG.E.U16 R58, desc[UR22][R46.64] ;  /* 0x000000162e3a7981 */ /* 0x000ea8000c1e1500 */
[----:B------:R4:W2:Y:S04]  /*45e0*/  LDG.E.U16 R59, desc[UR22][R48.64] ;  /* 0x00000016303b7981 */ /* 0x0008a8000c1e1500 */
[----:B------:R2:W2:Y:S01]  /*45f0*/  LDG.E.U16 R60, desc[UR22][R50.64] ;  /* 0x00000016323c7981 */ /* 0x0004a2000c1e1500 */
[----:B---3--:R-:W-:-:S03]  /*4600*/  IMAD.WIDE R52, R0, 0x2, R166 ;  /* 0x0000000200347825 */ /* 0x008fc600078e02a6 */
[----:B------:R-:W3:Y:S04]  /*4610*/  LDL.64 R166, [R1+0x208] ;  /* 0x0002080001a67983 */ /* 0x000ee80000100a00 */
[----:B------:R0:W3:Y:S01]  /*4620*/  LDG.E.U16 R61, desc[UR22][R52.64] ;  /* 0x00000016343d7981 */ /* 0x0000e2000c1e1500 */
[----:B-----5:R-:W-:-:S03]  /*4630*/  IMAD.WIDE R54, R0, 0x2, R164 ;  /* 0x0000000200367825 */ /* 0x020fc600078e02a4 */
[----:B------:R-:W5:Y:S01]  /*4640*/  LDL.64 R164, [R1+0x1e8] ;  /* 0x0001e80001a47983 */ /* 0x000f620000100a00 */
[----:B----4-:R-:W-:-:S03]  /*4650*/  IMAD.WIDE R48, R0, 0x2, R160 ;  /* 0x0000000200307825 */ /* 0x010fc600078e02a0 */
[----:B------:R1:W4:Y:S04]  /*4660*/  LDG.E.U16 R62, desc[UR22][R54.64] ;  /* 0x00000016363e7981 */ /* 0x000328000c1e1500 */
[----:B------:R-:W4:Y:S04]  /*4670*/  LDL.64 R160, [R1+0x1a8] ;  /* 0x0001a80001a07983 */ /* 0x000f280000100a00 */
[----:B------:R1:W4:Y:S01]  /*4680*/  LDG.E.U16 R64, desc[UR22][R48.64] ;  /* 0x0000001630407981 */ /* 0x000322000c1e1500 */
[----:B--2---:R-:W-:-:S03]  /*4690*/  IMAD.WIDE R50, R0, 0x2, R158 ;  /* 0x0000000200327825 */ /* 0x004fc600078e029e */
[----:B------:R-:W2:Y:S01]  /*46a0*/  LDL.64 R158, [R1+0x188] ;  /* 0x00018800019e7983 */ /* 0x000ea20000100a00 */
[----:B------:R-:W-:-:S03]  /*46b0*/  IMAD.WIDE R46, R0, 0x2, R162 ;  /* 0x00000002002e7825 */ /* 0x000fc600078e02a2 */
[----:B------:R-:W2:Y:S01]  /*46c0*/  LDL.64 R162, [R1+0x1c8] ;  /* 0x0001c80001a27983 */ /* 0x000ea20000100a00 */
[----:B0-----:R-:W-:-:S03]  /*46d0*/  IMAD.WIDE R52, R0, 0x2, R156 ;  /* 0x0000000200347825 */ /* 0x001fc600078e029c */
[----:B------:R-:W2:Y:S01]  /*46e0*/  LDL.64 R156, [R1+0x168] ;  /* 0x00016800019c7983 */ /* 0x000ea20000100a00 */
[----:B-1----:R-:W-:-:S03]  /*46f0*/  IMAD.WIDE R54, R0, 0x2, R200 ;  /* 0x0000000200367825 */ /* 0x002fc600078e02c8 */
[----:B------:R0:W2:Y:S01]  /*4700*/  LDG.E.U16 R63, desc[UR22][R46.64] ;  /* 0x000000162e3f7981 */ /* 0x0000a2000c1e1500 */
[----:B------:R-:W-:-:S03]  /*4710*/  IMAD.WIDE R48, R0, 0x2, R190 ;  /* 0x0000000200307825 */ /* 0x000fc600078e02be */
[----:B------:R1:W2:Y:S04]  /*4720*/  LDG.E.U16 R65, desc[UR22][R50.64] ;  /* 0x0000001632417981 */ /* 0x0002a8000c1e1500 */
[----:B------:R1:W2:Y:S01]  /*4730*/  LDG.E.U16 R66, desc[UR22][R52.64] ;  /* 0x0000001634427981 */ /* 0x0002a2000c1e1500 */
[----:B0-----:R-:W-:-:S03]  /*4740*/  IMAD.WIDE R46, R0, 0x2, R196 ;  /* 0x00000002002e7825 */ /* 0x001fc600078e02c4 */
[----:B------:R0:W2:Y:S01]  /*4750*/  LDG.E.U16 R67, desc[UR22][R54.64] ;  /* 0x0000001636437981 */ /* 0x0000a2000c1e1500 */
[----:B-1----:R-:W-:-:S03]  /*4760*/  IMAD.WIDE R50, R0, 0x2, R184 ;  /* 0x0000000200327825 */ /* 0x002fc600078e02b8 */
[----:B------:R1:W2:Y:S01]  /*4770*/  LDG.E.U16 R68, desc[UR22][R46.64] ;  /* 0x000000162e447981 */ /* 0x0002a2000c1e1500 */
[----:B------:R-:W-:-:S03]  /*4780*/  IMAD.WIDE R52, R0, 0x2, R180 ;  /* 0x0000000200347825 */ /* 0x000fc600078e02b4 */
[----:B------:R1:W2:Y:S01]  /*4790*/  LDG.E.U16 R69, desc[UR22][R48.64] ;  /* 0x0000001630457981 */ /* 0x0002a2000c1e1500 */
[----:B0-----:R-:W-:-:S03]  /*47a0*/  IMAD.WIDE R54, R0, 0x2, R176 ;  /* 0x0000000200367825 */ /* 0x001fc600078e02b0 */
[----:B------:R0:W2:Y:S04]  /*47b0*/  LDG.E.U16 R70, desc[UR22][R50.64] ;  /* 0x0000001632467981 */ /* 0x0000a8000c1e1500 */
[----:B------:R0:W2:Y:S01]  /*47c0*/  LDG.E.U16 R71, desc[UR22][R52.64] ;  /* 0x0000001634477981 */ /* 0x0000a2000c1e1500 */
[----:B-1----:R-:W-:-:S03]  /*47d0*/  IMAD.WIDE R46, R0, 0x2, R174 ;  /* 0x00000002002e7825 */ /* 0x002fc600078e02ae */
[----:B------:R3:W2:Y:S01]  /*47e0*/  LDG.E.U16 R72, desc[UR22][R54.64] ;  /* 0x0000001636487981 */ /* 0x0006a2000c1e1500 */
[----:B------:R-:W-:-:S03]  /*47f0*/  IMAD.WIDE R48, R0, 0x2, R172 ;  /* 0x0000000200307825 */ /* 0x000fc600078e02ac */
[----:B------:R5:W2:Y:S01]  /*4800*/  LDG.E.U16 R73, desc[UR22][R46.64] ;  /* 0x000000162e497981 */ /* 0x000aa2000c1e1500 */
[----:B0-----:R-:W-:-:S03]  /*4810*/  IMAD.WIDE R50, R0, 0x2, R170 ;  /* 0x0000000200327825 */ /* 0x001fc600078e02aa */
[----:B------:R-:W2:Y:S01]  /*4820*/  LDG.E.U16 R74, desc[UR22][R48.64] ;  /* 0x00000016304a7981 */ /* 0x000ea2000c1e1500 */
[----:B------:R-:W-:-:S03]  /*4830*/  IMAD.WIDE R52, R0, 0x2, R168 ;  /* 0x0000000200347825 */ /* 0x000fc600078e02a8 */
[----:B------:R4:W2:Y:S04]  /*4840*/  LDG.E.U16 R75, desc[UR22][R50.64] ;  /* 0x00000016324b7981 */ /* 0x0008a8000c1e1500 */
[----:B------:R2:W2:Y:S01]  /*4850*/  LDG.E.U16 R76, desc[UR22][R52.64] ;  /* 0x00000016344c7981 */ /* 0x0004a2000c1e1500 */
[----:B---3--:R-:W-:-:S05]  /*4860*/  IMAD.WIDE R54, R0, 0x2, R166 ;  /* 0x0000000200367825 */ /* 0x008fca00078e02a6 */
[----:B------:R0:W3:Y:S01]  /*4870*/  LDG.E.U16 R77, desc[UR22][R54.64] ;  /* 0x00000016364d7981 */ /* 0x0000e2000c1e1500 */
[----:B-----5:R-:W-:-:S06]  /*4880*/  IMAD.WIDE R46, R0, 0x2, R164 ;  /* 0x00000002002e7825 */ /* 0x020fcc00078e02a4 */
[----:B------:R1:W5:Y:S01]  /*4890*/  LDG.E.U16 R46, desc[UR22][R46.64] ;  /* 0x000000162e2e7981 */ /* 0x000362000c1e1500 */
[----:B----4-:R-:W-:-:S06]  /*48a0*/  IMAD.WIDE R50, R0, 0x2, R160 ;  /* 0x0000000200327825 */ /* 0x010fcc00078e02a0 */
[----:B------:R-:W4:Y:S01]  /*48b0*/  LDG.E.U16 R50, desc[UR22][R50.64] ;  /* 0x0000001632327981 */ /* 0x000f22000c1e1500 */
[----:B--2---:R-:W-:-:S04]  /*48c0*/  IMAD.WIDE R52, R0, 0x2, R158 ;  /* 0x0000000200347825 */ /* 0x004fc800078e029e */
[C---:B------:R-:W-:Y:S02]  /*48d0*/  IMAD.WIDE R48, R0.reuse, 0x2, R162 ;  /* 0x0000000200307825 */ /* 0x040fe400078e02a2 */
[----:B------:R-:W2:Y:S02]  /*48e0*/  LDG.E.U16 R52, desc[UR22][R52.64] ;  /* 0x0000001634347981 */ /* 0x000ea4000c1e1500 */
[----:B0-----:R-:W-:Y:S02]  /*48f0*/  IMAD.WIDE R54, R0, 0x2, R156 ;  /* 0x0000000200367825 */ /* 0x001fe400078e029c */
[----:B------:R-:W2:Y:S04]  /*4900*/  LDG.E.U16 R48, desc[UR22][R48.64] ;  /* 0x0000001630307981 */ /* 0x000ea8000c1e1500 */
[----:B------:R-:W2:Y:S01]  /*4910*/  LDG.E.U16 R54, desc[UR22][R54.64] ;  /* 0x0000001636367981 */ /* 0x000ea2000c1e1500 */
[----:B------:R-:W-:Y:S01]  /*4920*/  SHF.R.S32.HI R12, RZ, 0x7, R245 ;  /* 0x00000007ff0c7819 */ /* 0x000fe200000114f5 */
[----:B------:R-:W-:-:S03]  /*4930*/  IMAD.SHL.U32 R156, R245, 0x2, RZ ;  /* 0x00000002f59c7824 */ /* 0x000fc600078e00ff */
[----:B------:R-:W-:Y:S01]  /*4940*/  SGXT R12, R12, 0x1 ;  /* 0x000000010c0c781a */ /* 0x000fe20000000200 */
[----:B-1----:R-:W-:-:S03]  /*4950*/  IMAD.SHL.U32 R47, R245, 0x100, RZ ;  /* 0x00000100f52f7824 */ /* 0x002fc600078e00ff */
[----:B------:R-:W-:-:S04]  /*4960*/  LOP3.LUT R12, R12, 0x90, RZ, 0xc0, !PT ;  /* 0x000000900c0c7812 */ /* 0x000fc800078ec0ff */
[----:B------:R-:W-:-:S04]  /*4970*/  LOP3.LUT R12, R12, 0x7e, R156, 0x78, !PT ;  /* 0x0000007e0c0c7812 */ /* 0x000fc800078e789c */
[----:B------:R-:W-:Y:S01]  /*4980*/  LOP3.LUT R12, R12, 0x4000, R47, 0xf8, !PT ;  /* 0x000040000c0c7812 */ /* 0x000fe200078ef82f */
[----:B------:R-:W-:Y:S06]  /*4990*/  BAR.SYNC.DEFER_BLOCKING 0x0 ;  /* 0x0000000000007b1d */ /* 0x000fec0000010000 */
[----:B------:R0:W-:Y:S04]  /*49a0*/  STS.U16 [R12+UR20+0x8000], R11 ;  /* 0x0080000b0c007988 */ /* 0x0001e80008000414 */
        /* <DEDUP_REMOVED lines=60> */
[----:B---3--:R-:W-:Y:S04]  /*4d70*/  STS.U16 [R8+UR20+0xab00], R77 ;  /* 0x00ab004d08007988 */ /* 0x008fe80008000414 */
[----:B-----5:R-:W-:Y:S04]  /*4d80*/  STS.U16 [R8+UR20+0xaf00], R46 ;  /* 0x00af002e08007988 */ /* 0x020fe80008000414 */
[----:B----4-:R-:W-:Y:S04]  /*4d90*/  STS.U16 [R8+UR20+0xb700], R50 ;  /* 0x00b7003208007988 */ /* 0x010fe80008000414 */
[----:B--2---:R-:W-:Y:S04]  /*4da0*/  STS.U16 [R8+UR20+0xbb00], R52 ;  /* 0x00bb003408007988 */ /* 0x004fe80008000414 */
[----:B------:R-:W-:Y:S04]  /*4db0*/  STS.U16 [R8+UR20+0xb300], R48 ;  /* 0x00b3003008007988 */ /* 0x000fe80008000414 */
[----:B------:R0:W-:Y:S01]  /*4dc0*/  STS.U16 [R8+UR20+0xbf00], R54 ;  /* 0x00bf003608007988 */ /* 0x0001e20008000414 */
[----:B------:R1:W-:Y:S06]  /*4dd0*/  MEMBAR.ALL.CTA ;  /* 0x0000000000007992 */ /* 0x0003ec0000008000 */
[----:B-1----:R-:W1:Y:S01]  /*4de0*/  FENCE.VIEW.ASYNC.S ;  /* 0x00000000000073c6 */ /* 0x002e620000000000 */
[----:B------:R-:W-:-:S04]  /*4df0*/  USHF.L.U32 UR6, UR21, 0x8, URZ ;  /* 0x0000000815067899 */ /* 0x000fc8000800063f */
[----:B------:R-:W-:Y:S01]  /*4e00*/  ULOP3.LUT UR6, UR6, 0x400, URZ, 0xc0, !UPT ;  /* 0x0000040006067892 */ /* 0x000fe2000f8ec03f */
[----:B-1----:R-:W-:Y:S03]  /*4e10*/  BAR.SYNC.DEFER_BLOCKING 0x0 ;  /* 0x0000000000007b1d */ /* 0x002fe60000010000 */
[----:B------:R-:W-:-:S04]  /*4e20*/  ULEA.HI UR6, UR20, UR6, URZ, 0x1c ;  /* 0x0000000614067291 */ /* 0x000fc8000f8fe03f */
[----:B------:R-:W-:Y:S01]  /*4e30*/  ULOP3.LUT UR8, UR6, 0x3fff, URZ, 0xc0, !UPT ;  /* 0x00003fff06087892 */ /* 0x000fe2000f8ec03f */
[----:B------:R-:W-:Y:S01]  /*4e40*/  UMOV UR9, 0x40000040 ;  /* 0x4000004000097882 */ /* 0x000fe20000000000 */
[----:B0-----:R-:W-:-:S07]  /*4e50*/  WARPGROUP.ARRIVE ;  /* 0x00000000000079c5 */ /* 0x001fce0000000000 */
[----:B------:R-:W-:Y:S01]  /*4e60*/  HGMMA.64x128x16.F32 R24, gdesc[UR8].tnspA, RZ, !UPT ;  /* 0x21e00000081879f0 */ /* 0x000fe2000c7008ff */
[----:B------:R-:W-:Y:S01]  /*4e70*/  UIADD3 UR12, UP0, UR8, 0x80, URZ ;  /* 0x00000080080c7890 */ /* 0x000fe2000ff1e03f */
[----:B------:R-:W-:-:S03]  /*4e80*/  UMOV UR6, URZ ;  /* 0x0000003f00067c82 */ /* 0x000fc60008000000 */
[----:B------:R-:W-:-:S04]  /*4e90*/  UIADD3.X UR13, UR6, 0x40000040, URZ, UP0, !UPT ;  /* 0x40000040060d7890 */ /* 0x000fc800087fe43f */
[----:B------:R-:W-:-:S05]  /*4ea0*/  UIADD3.64 UR24, UR12, 0x80, URZ ;  /* 0x000000800c187897 */ /* 0x000fca000fffe03f */
[----:B------:R-:W-:Y:S01]  /*4eb0*/  HGMMA.64x128x16.F32 R24, gdesc[UR12].tnspA, R24 ;  /* 0x21e000000c1879f0 */ /* 0x000fe20008700818 */
[----:B------:R-:W-:-:S11]  /*4ec0*/  UIADD3.64 UR28, UR12, 0x100, URZ ;  /* 0x000001000c1c7897 */ /* 0x000fd6000fffe03f */
        /* <DEDUP_REMOVED lines=9> */
[----:B------:R-:W-:-:S04]  /*4f60*/  LOP3.LUT R231, R156, 0x6, RZ, 0xc0, !PT ;  /* 0x000000069ce77812 */ /* 0x000fc800078ec0ff */
[----:B------:R-:W-:Y:S02]  /*4f70*/  IADD3 R231, P0, R231, UR5, RZ ;  /* 0x00000005e7e77c10 */ /* 0x000fe4000ff1e0ff */
[----:B------:R-:W-:Y:S02]  /*4f80*/  LOP3.LUT R158, R4, 0x8, RZ, 0xfc, !PT ;  /* 0x00000008049e7812 */ /* 0x000fe400078efcff */
[C---:B------:R-:W-:Y:S02]  /*4f90*/  LOP3.LUT R7, R231.reuse, 0x70, RZ, 0xfc, !PT ;  /* 0x00000070e7077812 */ /* 0x040fe400078efcff */
[----:B------:R-:W-:Y:S02]  /*4fa0*/  LOP3.LUT R13, R231, 0x71, RZ, 0xfc, !PT ;  /* 0x00000071e70d7812 */ /* 0x000fe400078efcff */
[C---:B------:R-:W-:Y:S02]  /*4fb0*/  ISETP.GT.U32.AND P6, PT, R7.reuse, R4, PT ;  /* 0x000000040700720c */ /* 0x040fe40003fc4070 */
[-C--:B------:R-:W-:Y:S01]  /*4fc0*/  ISETP.GT.U32.AND P1, PT, R7, R158.reuse, PT ;  /* 0x0000009e0700720c */ /* 0x080fe20003f24070 */
[----:B------:R-:W-:Y:S01]  /*4fd0*/  IMAD.X R7, RZ, RZ, UR4, P0 ;  /* 0x00000004ff077e24 */ /* 0x000fe200080e06ff */
[----:B------:R-:W-:-:S02]  /*4fe0*/  ISETP.GT.U32.AND P0, PT, R13, R158, PT ;  /* 0x0000009e0d00720c */ /* 0x000fc40003f04070 */
[-C--:B------:R-:W-:Y:S02]  /*4ff0*/  ISETP.GT.U32.AND P5, PT, R13, R4.reuse, PT ;  /* 0x000000040d00720c */ /* 0x080fe40003fa4070 */
[C---:B------:R-:W-:Y:S02]  /*5000*/  LOP3.LUT R13, R231.reuse, 0x78, RZ, 0xfc, !PT ;  /* 0x00000078e70d7812 */ /* 0x040fe400078efcff */
[----:B------:R-:W-:Y:S02]  /*5010*/  LOP3.LUT R14, R231, 0x79, RZ, 0xfc, !PT ;  /* 0x00000079e70e7812 */ /* 0x000fe400078efcff */
[----:B------:R-:W-:Y:S02]  /*5020*/  ISETP.GT.U32.AND.EX P6, PT, R7, RZ, PT, P6 ;  /* 0x000000ff0700720c */ /* 0x000fe40003fc4160 */
[-C--:B------:R-:W-:Y:S02]  /*5030*/  ISETP.GT.U32.AND P2, PT, R13, R4.reuse, PT ;  /* 0x000000040d00720c */ /* 0x080fe40003f44070 */
[----:B------:R-:W-:-:S02]  /*5040*/  ISETP.GT.U32.AND P4, PT, R14, R4, PT ;  /* 0x000000040e00720c */ /* 0x000fc40003f84070 */
[-C--:B------:R-:W-:Y:S02]  /*5050*/  ISETP.GT.U32.AND P3, PT, R14, R158.reuse, PT ;  /* 0x0000009e0e00720c */ /* 0x080fe40003f64070 */
[----:B------:R-:W-:Y:S02]  /*5060*/  SEL R171, RZ, 0x7fff8, !P6 ;  /* 0x0007fff8ffab7807 */ /* 0x000fe40007000000 */
[C---:B------:R-:W-:Y:S02]  /*5070*/  ISETP.GT.U32.AND.EX P1, PT, R7.reuse, RZ, PT, P1 ;  /* 0x000000ff0700720c */ /* 0x040fe40003f24110 */
[----:B------:R-:W-:Y:S02]  /*5080*/  ISETP.GT.U32.AND.EX P0, PT, R7, RZ, PT, P0 ;  /* 0x000000ff0700720c */ /* 0x000fe40003f04100 */
[----:B------:R-:W-:Y:S02]  /*5090*/  ISETP.GT.U32.AND P6, PT, R13, R158, PT ;  /* 0x0000009e0d00720c */ /* 0x000fe40003fc4070 */
[----:B------:R-:W-:-:S02]  /*50a0*/  LOP3.LUT R14, R231, 0x60, RZ, 0xfc, !PT ;  /* 0x00000060e70e7812 */ /* 0x000fc400078efcff */
[C---:B------:R-:W-:Y:S02]  /*50b0*/  ISETP.GT.U32.AND.EX P5, PT, R7.reuse, RZ, PT, P5 ;  /* 0x000000ff0700720c */ /* 0x040fe40003fa4150 */
[----:B------:R-:W-:Y:S02]  /*50c0*/  ISETP.GT.U32.AND.EX P2, PT, R7, RZ, PT, P2 ;  /* 0x000000ff0700720c */ /* 0x000fe40003f44120 */
[----:B------:R-:W-:Y:S01]  /*50d0*/  LOP3.LUT R13, R231, 0x61, RZ, 0xfc, !PT ;  /* 0x00000061e70d7812 */ /* 0x000fe200078efcff */
[----:B------:R-:W-:Y:S01]  /*50e0*/  HGMMA.64x128x16.F32 R24, gdesc[UR16].tnspA, R24, gsb0 ;  /* 0x21e00000101879f0 */ /* 0x000fe20008000818 */
[----:B------:R-:W-:Y:S02]  /*50f0*/  SEL R169, RZ, 0x1fffe, !P1 ;  /* 0x0001fffeffa97807 */ /* 0x000fe40004800000 */
[----:B------:R-:W-:Y:S02]  /*5100*/  SEL R168, RZ, 0x1, !P0 ;  /* 0x00000001ffa87807 */ /* 0x000fe40004000000 */
[----:B------:R-:W-:-:S02]  /*5110*/  ISETP.GT.U32.AND P1, PT, R14, R4, PT ;  /* 0x000000040e00720c */ /* 0x000fc40003f24070 */
[----:B------:R-:W-:Y:S02]  /*5120*/  ISETP.GT.U32.AND P0, PT, R14, R158, PT ;  /* 0x0000009e0e00720c */ /* 0x000fe40003f04070 */
[----:B------:R-:W-:Y:S02]  /*5130*/  SEL R175, RZ, 0x4, !P5 ;  /* 0x00000004ffaf7807 */ /* 0x000fe40006800000 */
[C---:B------:R-:W-:Y:S02]  /*5140*/  ISETP.GT.U32.AND.EX P6, PT, R7.reuse, RZ, PT, P6 ;  /* 0x000000ff0700720c */ /* 0x040fe40003fc4160 */
[----:B------:R-:W-:Y:S02]  /*5150*/  SEL R172, RZ, 0x7fff8, !P2 ;  /* 0x0007fff8ffac7807 */ /* 0x000fe40005000000 */
[----:B------:R-:W-:Y:S02]  /*5160*/  ISETP.GT.U32.AND.EX P4, PT, R7, RZ, PT, P4 ;  /* 0x000000ff0700720c */ /* 0x000fe40003f84140 */
[----:B------:R-:W-:-:S02]  /*5170*/  ISETP.GT.U32.AND P5, PT, R13, R4, PT ;  /* 0x000000040d00720c */ /* 0x000fc40003fa4070 */
[----:B------:R-:W-:Y:S02]  /*5180*/  IADD3 R14, P2, R231, 0x8, RZ ;  /* 0x00000008e70e7810 */ /* 0x000fe40007f5e0ff */
[----:B------:R-:W-:Y:S02]  /*5190*/  SEL R170, RZ, 0x1fffe, !P6 ;  /* 0x0001fffeffaa7807 */ /* 0x000fe40007000000 */
[----:B------:R-:W-:Y:S02]  /*51a0*/  SEL R176, RZ, 0x4, !P4 ;  /* 0x00000004ffb07807 */ /* 0x000fe40006000000 */
[----:B------:R-:W-:Y:S02]  /*51b0*/  ISETP.GT.U32.AND P6, PT, R14, R4, PT ;  /* 0x000000040e00720c */ /* 0x000fe40003fc4070 */
[----:B------:R-:W-:Y:S02]  /*51c0*/  ISETP.GT.U32.AND.EX P5, PT, R7, RZ, PT, P5 ;  /* 0x000000ff0700720c */ /* 0x000fe40003fa4150 */
[----:B------:R-:W-:-:S02]  /*51d0*/  ISETP.GT.U32.AND P4, PT, R13, R158, PT ;  /* 0x0000009e0d00720c */ /* 0x000fc40003f84070 */
[----:B------:R-:W-:Y:S01]  /*51e0*/  LOP3.LUT R14, R231, 0x68, RZ, 0xfc, !PT ;  /* 0x00000068e70e7812 */ /* 0x000fe200078efcff */
[----:B------:R-:W-:Y:S01]  /*51f0*/  IMAD.X R16, RZ, RZ, R7, P2 ;  /* 0x000000ffff107224 */ /* 0x000fe200010e0607 */
[C---:B------:R-:W-:Y:S02]  /*5200*/  ISETP.GT.U32.AND.EX P1, PT, R7.reuse, RZ, PT, P1 ;  /* 0x000000ff0700720c */ /* 0x040fe40003f24110 */
[----:B------:R-:W-:Y:S02]  /*5210*/  ISETP.GT.U32.AND.EX P0, PT, R7, RZ, PT, P0 ;  /* 0x000000ff0700720c */ /* 0x000fe40003f04100 */
[----:B------:R-:W-:Y:S02]  /*5220*/  SEL R160, RZ, 0x4, !P5 ;  /* 0x00000004ffa07807 */ /* 0x000fe40006800000 */
[----:B------:R-:W-:Y:S02]  /*5230*/  LOP3.LUT R13, R231, 0x69, RZ, 0xfc, !PT ;  /* 0x00000069e70d7812 */ /* 0x000fe400078efcff */
[----:B------:R-:W-:-:S02]  /*5240*/  ISETP.GT.U32.AND.EX P4, PT, R7, RZ, PT, P4 ;  /* 0x000000ff0700720c */ /* 0x000fc40003f84140 */
[C---:B------:R-:W-:Y:S02]  /*5250*/  ISETP.GT.U32.AND P5, PT, R14.reuse, R4, PT ;  /* 0x000000040e00720c */ /* 0x040fe40003fa4070 */
[----:B------:R-:W-:Y:S02]  /*5260*/  ISETP.GT.U32.AND P2, PT, R14, R158, PT ;  /* 0x0000009e0e00720c */ /* 0x000fe40003f44070 */
[----:B------:R-:W-:Y:S02]  /*5270*/  SEL R161, RZ, 0x7fff8, !P1 ;  /* 0x0007fff8ffa17807 */ /* 0x000fe40004800000 */
[----:B------:R-:W-:Y:S02]  /*5280*/  SEL R173, RZ, 0x1fffe, !P0 ;  /* 0x0001fffeffad7807 */ /* 0x000fe40004000000 */
[C---:B------:R-:W-:Y:S02]  /*5290*/  ISETP.GT.U32.AND P1, PT, R13.reuse, R4, PT ;  /* 0x000000040d00720c */ /* 0x040fe40003f24070 */
[----:B------:R-:W-:-:S02]  /*52a0*/  ISETP.GT.U32.AND P0, PT, R13, R158, PT ;  /* 0x0000009e0d00720c */ /* 0x000fc40003f04070 */
[----:B------:R-:W-:Y:S02]  /*52b0*/  SEL R174, RZ, 0x1, !P4 ;  /* 0x00000001ffae7807 */ /* 0x000fe40006000000 */
[C---:B------:R-:W-:Y:S02]  /*52c0*/  ISETP.GT.U32.AND.EX P2, PT, R7.reuse, RZ, PT, P2 ;  /* 0x000000ff0700720c */ /* 0x040fe40003f44120 */
[----:B------:R-:W-:Y:S02]  /*52d0*/  ISETP.GT.U32.AND.EX P5, PT, R7, RZ, PT, P5 ;  /* 0x000000ff0700720c */ /* 0x000fe40003fa4150 */
[C---:B------:R-:W-:Y:S02]  /*52e0*/  IADD3 R13, P4, R231.reuse, 0x9, RZ ;  /* 0x00000009e70d7810 */ /* 0x040fe40007f9e0ff */
[----:B------:R-:W-:Y:S02]  /*52f0*/  SEL R166, RZ, 0x1fffe, !P2 ;  /* 0x0001fffeffa67807 */ /* 0x000fe40005000000 */
[----:B------:R-:W-:Y:S01]  /*5300*/  SEL R167, RZ, 0x7fff8, !P5 ;  /* 0x0007fff8ffa77807 */ /* 0x000fe20006800000 */
[----:B------:R-:W-:Y:S01]  /*5310*/  IMAD.X R19, RZ, RZ, R7, P4 ;  /* 0x000000ffff137224 */ /* 0x000fe200020e0607 */
[----:B------:R-:W-:-:S02]  /*5320*/  IADD3 R14, P2, R231, 0x10, RZ ;  /* 0x00000010e70e7810 */ /* 0x000fc40007f5e0ff */
[C---:B------:R-:W-:Y:S02]  /*5330*/  IADD3 R18, P5, R231.reuse, 0x11, RZ ;  /* 0x00000011e7127810 */ /* 0x040fe40007fbe0ff */
[C---:B------:R-:W-:Y:S01]  /*5340*/  IADD3 R21, P4, R231.reuse, 0x18, RZ ;  /* 0x00000018e7157810 */ /* 0x040fe20007f9e0ff */
[--C-:B------:R-:W-:Y:S01]  /*5350*/  IMAD.X R22, RZ, RZ, R7.reuse, P2 ;  /* 0x000000ffff167224 */ /* 0x100fe200010e0607 */
        /* <DEDUP_REMOVED lines=15> */
[----:B------:R-:W-:Y:S01]  /*5450*/  IMAD.X R163, RZ, RZ, R7, P4 ;  /* 0x000000ffffa37224 */ /* 0x000fe200020e0607 */
[----:B------:R-:W-:-:S02]  /*5460*/  IADD3 R159, P4, R231, 0x39, RZ ;  /* 0x00000039e79f7810 */ /* 0x000fc40007f9e0ff */
[C---:B------:R-:W-:Y:S02]  /*5470*/  ISETP.GT.U32.AND.EX P1, PT, R7.reuse, RZ, PT, P1 ;  /* 0x000000ff0700720c */ /* 0x040fe40003f24110 */
[----:B------:R-:W-:Y:S01]  /*5480*/  ISETP.GT.U32.AND.EX P0, PT, R7, RZ, PT, P0 ;  /* 0x000000ff0700720c */ /* 0x000fe20003f04100 */
[--C-:B------:R-:W-:Y:S01]  /*5490*/  IMAD.X R156, RZ, RZ, R7.reuse, P2 ;  /* 0x000000ffff9c7224 */ /* 0x100fe200010e0607 */
[C---:B------:R-:W-:Y:S01]  /*54a0*/  ISETP.GE.U32.AND P2, PT, R231.reuse, R4, PT ;  /* 0x00000004e700720c */ /* 0x040fe20003f46070 */
[--C-:B------:R-:W-:Y:S01]  /*54b0*/  IMAD.X R157, RZ, RZ, R7.reuse, P5 ;  /* 0x000000ffff9d7224 */ /* 0x100fe200028e0607 */
[----:B------:R-:W-:Y:S01]  /*54c0*/  ISETP.GT.U32.AND P5, PT, R231, R158, PT ;  /* 0x0000009ee700720c */ /* 0x000fe20003fa4070 */
[----:B------:R-:W-:Y:S01]  /*54d0*/  IMAD.X R229, RZ, RZ, R7, P4 ;  /* 0x000000ffffe57224 */ /* 0x000fe200020e0607 */
[----:B------:R-:W-:Y:S02]  /*54e0*/  SEL R164, RZ, 0x4, !P1 ;  /* 0x00000004ffa47807 */ /* 0x000fe40004800000 */
[----:B------:R-:W-:-:S02]  /*54f0*/  SEL R165, RZ, 0x1, !P0 ;  /* 0x00000001ffa57807 */ /* 0x000fc40004000000 */
[C---:B------:R-:W-:Y:S02]  /*5500*/  ISETP.GT.U32.AND P1, PT, R13.reuse, R4, PT ;  /* 0x000000040d00720c */ /* 0x040fe40003f24070 */
[-C--:B------:R-:W-:Y:S02]  /*5510*/  ISETP.GT.U32.AND P0, PT, R13, R158.reuse, PT ;  /* 0x0000009e0d00720c */ /* 0x080fe40003f04070 */
[----:B------:R-:W-:Y:S02]  /*5520*/  ISETP.GE.U32.AND P4, PT, R231, R158, PT ;  /* 0x0000009ee700720c */ /* 0x000fe40003f86070 */
[C---:B------:R-:W-:Y:S02]  /*5530*/  ISETP.GE.U32.AND.EX P2, PT, R7.reuse, RZ, PT, P2 ;  /* 0x000000ff0700720c */ /* 0x040fe40003f46120 */
[C---:B------:R-:W-:Y:S02]  /*5540*/  ISETP.GT.U32.AND.EX P5, PT, R7.reuse, RZ, PT, P5 ;  /* 0x000000ff0700720c */ /* 0x040fe40003fa4150 */
[----:B------:R-:W-:-:S02]  /*5550*/  ISETP.GE.U32.AND.EX P4, PT, R7, RZ, PT, P4 ;  /* 0x000000ff0700720c */ /* 0x000fc40003f86140 */
[----:B------:R-:W-:Y:S02]  /*5560*/  ISETP.GT.U32.AND.EX P6, PT, R16, RZ, PT, P6 ;  /* 0x000000ff1000720c */ /* 0x000fe40003fc4160 */
[C---:B------:R-:W-:Y:S02]  /*5570*/  ISETP.GT.U32.AND.EX P1, PT, R19.reuse, RZ, PT, P1 ;  /* 0x000000ff1300720c */ /* 0x040fe40003f24110 */
[----:B------:R-:W-:Y:S01]  /*5580*/  ISETP.GT.U32.AND.EX P0, PT, R19, RZ, PT, P0 ;  /* 0x000000ff1300720c */ /* 0x000fe20003f04100 */
[----:B------:R-:W-:Y:S02]  /*5590*/  WARPGROUP.DEPBAR.LE gsb0, 0x0 ;  /* 0x00008000000079c5 */ /* 0x000fe40000010000 */
[----:B------:R-:W-:Y:S01]  /*55a0*/  FMUL R13, R25, UR44 ;  /* 0x0000002c190d7c20 */ /* 0x000fe20008400000 */
[----:B------:R-:W-:Y:S01]  /*55b0*/  FMUL R15, R26, UR44 ;  /* 0x0000002c1a0f7c20 */ /* 0x000fe20008400000 */
[----:B------:R-:W-:-:S03]  /*55c0*/  FMUL R27, R27, UR44 ;  /* 0x0000002c1b1b7c20 */ /* 0x000fc60008400000 */
[----:B------:R-:W-:Y:S02]  /*55d0*/  FSEL R13, R13, -INF , !P2 ;  /* 0xff8000000d0d7808 */ /* 0x000fe40005000000 */
[----:B------:R-:W-:Y:S02]  /*55e0*/  FSEL R15, R15, -INF , !P5 ;  /* 0xff8000000f0f7808 */ /* 0x000fe40006800000 */
[C---:B------:R-:W-:Y:S02]  /*55f0*/  ISETP.GT.U32.AND P2, PT, R14.reuse, R4, PT ;  /* 0x000000040e00720c */ /* 0x040fe40003f44070 */
[----:B------:R-:W-:Y:S02]  /*5600*/  ISETP.GT.U32.AND P5, PT, R14, R158, PT ;  /* 0x0000009e0e00720c */ /* 0x000fe40003fa4070 */
[----:B------:R-:W-:Y:S01]  /*5610*/  FSEL R14, R27, -INF , !P4 ;  /* 0xff8000001b0e7808 */ /* 0x000fe20006000000 */
[----:B------:R-:W-:Y:S01]  /*5620*/  FMUL R28, R28, UR44 ;  /* 0x0000002c1c1c7c20 */ /* 0x000fe20008400000 */
[----:B------:R-:W-:Y:S01]  /*5630*/  ISETP.GT.U32.AND P4, PT, R231, R4, PT ;  /* 0x00000004e700720c */ /* 0x000fe20003f84070 */
[----:B------:R-:W-:Y:S01]  /*5640*/  FMUL R17, R29, UR44 ;  /* 0x0000002c1d117c20 */ /* 0x000fe20008400000 */
[----:B------:R-:W-:Y:S01]  /*5650*/  FMUL R24, R24, UR44 ;  /* 0x0000002c18187c20 */ /* 0x000fe20008400000 */
[----:B------:R-:W-:Y:S01]  /*5660*/  FMUL R20, R30, UR44 ;  /* 0x0000002c1e147c20 */ /* 0x000fe20008400000 */
[----:B------:R-:W-:Y:S01]  /*5670*/  FMUL R31, R31, UR44 ;  /* 0x0000002c1f1f7c20 */ /* 0x000fe20008400000 */
[----:B------:R-:W-:-:S02]  /*5680*/  ISETP.GT.U32.AND.EX P4, PT, R7, RZ, PT, P4 ;  /* 0x000000ff0700720c */ /* 0x000fc40003f84140 */
[----:B------:R-:W-:Y:S02]  /*5690*/  FSEL R16, R28, -INF , !P6 ;  /* 0xff8000001c107808 */ /* 0x000fe40007000000 */
[----:B------:R-:W-:Y:S02]  /*56a0*/  FSEL R17, R17, -INF , !P1 ;  /* 0xff80000011117808 */ /* 0x000fe40004800000 */
[C---:B------:R-:W-:Y:S02]  /*56b0*/  ISETP.GT.U32.AND P6, PT, R18.reuse, R4, PT ;  /* 0x000000041200720c */ /* 0x040fe40003fc4070 */
[----:B------:R-:W-:Y:S02]  /*56c0*/  ISETP.GT.U32.AND P1, PT, R18, R158, PT ;  /* 0x0000009e1200720c */ /* 0x000fe40003f24070 */
[----:B------:R-:W-:Y:S02]  /*56d0*/  FSEL R18, R24, -INF , !P4 ;  /* 0xff80000018127808 */ /* 0x000fe40006000000 */
[----:B------:R-:W-:-:S02]  /*56e0*/  FSEL R20, R20, -INF , !P4 ;  /* 0xff80000014147808 */ /* 0x000fc40006000000 */
[----:B------:R-:W-:Y:S02]  /*56f0*/  FSEL R19, R31, -INF , !P0 ;  /* 0xff8000001f137808 */ /* 0x000fe40004000000 */
[C---:B------:R-:W-:Y:S02]  /*5700*/  ISETP.GT.U32.AND P4, PT, R21.reuse, R4, PT ;  /* 0x000000041500720c */ /* 0x040fe40003f84070 */
[----:B------:R-:W-:Y:S01]  /*5710*/  ISETP.GT.U32.AND P0, PT, R21, R158, PT ;  /* 0x0000009e1500720c */ /* 0x000fe20003f04070 */
[----:B------:R-:W-:Y:S01]  /*5720*/  FMUL R21, R32, UR44 ;  /* 0x0000002c20157c20 */ /* 0x000fe20008400000 */
[C---:B------:R-:W-:Y:S02]  /*5730*/  ISETP.GT.U32.AND.EX P2, PT, R22.reuse, RZ, PT, P2 ;  /* 0x000000ff1600720c */ /* 0x040fe40003f44120 */
[----:B------:R-:W-:Y:S01]  /*5740*/  ISETP.GT.U32.AND.EX P5, PT, R22, RZ, PT, P5 ;  /* 0x000000ff1600720c */ /* 0x000fe20003fa4150 */
[----:B------:R-:W-:Y:S01]  /*5750*/  FMUL R22, R33, UR44 ;  /* 0x0000002c21167c20 */ /* 0x000fe20008400000 */
[----:B------:R-:W-:Y:S01]  /*5760*/  ISETP.GT.U32.AND.EX P6, PT, R205, RZ, PT, P6 ;  /* 0x000000ffcd00720c */ /* 0x000fe20003fc4160 */
        /* <DEDUP_REMOVED lines=9> */
[C---:B------:R-:W-:Y:S02]  /*5800*/  ISETP.GT.U32.AND P5, PT, R200.reuse, R4, PT ;  /* 0x00000004c800720c */ /* 0x040fe40003fa4070 */
[----:B------:R-:W-:Y:S02]  /*5810*/  ISETP.GT.U32.AND P1, PT, R200, R158, PT ;  /* 0x0000009ec800720c */ /* 0x000fe40003f24070 */
[C---:B------:R-:W-:Y:S02]  /*5820*/  ISETP.GT.U32.AND.EX P4, PT, R201.reuse, RZ, PT, P4 ;  /* 0x000000ffc900720c */ /* 0x040fe40003f84140 */
[----:B------:R-:W-:Y:S02]  /*5830*/  ISETP.GT.U32.AND.EX P0, PT, R201, RZ, PT, P0 ;  /* 0x000000ffc900720c */ /* 0x000fe40003f04100 */
[----:B------:R-:W2:Y:S01]  /*5840*/  LDL.64 R200, [R1+0x120] ;  /* 0x0001200001c87983 */ /* 0x000ea20000100a00 */
[----:B------:R-:W-:Y:S01]  /*5850*/  FMUL R25, R36, UR44 ;  /* 0x0000002c24197c20 */ /* 0x000fe20008400000 */
[----:B------:R-:W-:Y:S01]  /*5860*/  FMUL R28, R37, UR44 ;  /* 0x0000002c251c7c20 */ /* 0x000fe20008400000 */
[----:B------:R-:W-:Y:S01]  /*5870*/  ISETP.GT.U32.AND.EX P2, PT, R204, RZ, PT, P2 ;  /* 0x000000ffcc00720c */ /* 0x000fe20003f44120 */
[----:B------:R-:W-:Y:S01]  /*5880*/  FMUL R26, R38, UR44 ;  /* 0x0000002c261a7c20 */ /* 0x000fe20008400000 */
[----:B------:R-:W-:Y:S01]  /*5890*/  FMUL R27, R39, UR44 ;  /* 0x0000002c271b7c20 */ /* 0x000fe20008400000 */
[----:B------:R-:W-:-:S02]  /*58a0*/  FSEL R25, R25, -INF , !P4 ;  /* 0xff80000019197808 */ /* 0x000fc40006000000 */
[----:B------:R-:W-:Y:S02]  /*58b0*/  FSEL R28, R28, -INF , !P2 ;  /* 0xff8000001c1c7808 */ /* 0x000fe40005000000 */
[C---:B------:R-:W-:Y:S02]  /*58c0*/  ISETP.GT.U32.AND P4, PT, R197.reuse, R4, PT ;  /* 0x00000004c500720c */ /* 0x040fe40003f84070 */
[----:B------:R-:W-:Y:S02]  /*58d0*/  ISETP.GT.U32.AND P2, PT, R197, R158, PT ;  /* 0x0000009ec500720c */ /* 0x000fe40003f44070 */
[----:B------:R-:W-:Y:S01]  /*58e0*/  ISETP.GT.U32.AND.EX P6, PT, R204, RZ, PT, P6 ;  /* 0x000000ffcc00720c */ /* 0x000fe20003fc4160 */
[----:B------:R-:W-:Y:S01]  /*58f0*/  IMAD.IADD R165, R165, 0x1, R166 ;  /* 0x00000001a5a57824 */ /* 0x000fe200078e02a6 */
[C---:B------:R-:W-:Y:S01]  /*5900*/  ISETP.GT.U32.AND.EX P4, PT, R196.reuse, RZ, PT, P4 ;  /* 0x000000ffc400720c */ /* 0x040fe20003f84140 */
[----:B------:R-:W3:Y:S01]  /*5910*/  LDL.64 R204, [R1+0x140] ;  /* 0x0001400001cc7983 */ /* 0x000ee20000100a00 */
[----:B------:R-:W-:-:S02]  /*5920*/  ISETP.GT.U32.AND.EX P2, PT, R196, RZ, PT, P2 ;  /* 0x000000ffc400720c */ /* 0x000fc40003f44120 */
[----:B------:R-:W-:Y:S01]  /*5930*/  FSEL R26, R26, -INF , !P0 ;  /* 0xff8000001a1a7808 */ /* 0x000fe20004000000 */
[----:B------:R-:W4:Y:S01]  /*5940*/  LDL.64 R196, [R1+0x160] ;  /* 0x0001600001c47983 */ /* 0x000f220000100a00 */
[----:B------:R-:W-:Y:S02]  /*5950*/  FSEL R27, R27, -INF , !P6 ;  /* 0xff8000001b1b7808 */ /* 0x000fe40007000000 */
[C---:B------:R-:W-:Y:S02]  /*5960*/  ISETP.GT.U32.AND P0, PT, R190.reuse, R4, PT ;  /* 0x00000004be00720c */ /* 0x040fe40003f04070 */
[----:B------:R-:W-:Y:S02]  /*5970*/  ISETP.GT.U32.AND P6, PT, R190, R158, PT ;  /* 0x0000009ebe00720c */ /* 0x000fe40003fc4070 */
[C---:B------:R-:W-:Y:S02]  /*5980*/  ISETP.GT.U32.AND.EX P5, PT, R191.reuse, RZ, PT, P5 ;  /* 0x000000ffbf00720c */ /* 0x040fe40003fa4150 */
[----:B------:R-:W-:-:S02]  /*5990*/  ISETP.GT.U32.AND.EX P1, PT, R191, RZ, PT, P1 ;  /* 0x000000ffbf00720c */ /* 0x000fc40003f24110 */
[----:B------:R-:W5:Y:S01]  /*59a0*/  LDL.64 R190, [R1+0x158] ;  /* 0x0001580001be7983 */ /* 0x000f620000100a00 */
[----:B------:R-:W-:Y:S02]  /*59b0*/  LOP3.LUT R165, R165, 0x3, RZ, 0xc0, !PT ;  /* 0x00000003a5a57812 */ /* 0x000fe400078ec0ff */
[----:B------:R-:W-:Y:S01]  /*59c0*/  ISETP.GT.U32.AND.EX P3, PT, R7, RZ, PT, P3 ;  /* 0x000000ff0700720c */ /* 0x000fe20003f64130 */
[----:B------:R-:W-:Y:S01]  /*59d0*/  IMAD.IADD R173, R174, 0x1, R173 ;  /* 0x00000001aead7824 */ /* 0x000fe200078e02ad */
[----:B------:R-:W-:Y:S01]  /*59e0*/  IADD3 R164, R165, R167, R164 ;  /* 0x000000a7a5a47210 */ /* 0x000fe20007ffe0a4 */
[----:B------:R-:W-:Y:S01]  /*59f0*/  FMUL R29, R40, UR44 ;  /* 0x0000002c281d7c20 */ /* 0x000fe20008400000 */
[----:B------:R-:W-:Y:S01]  /*5a00*/  SEL R35, RZ, 0x1, !P3 ;  /* 0x00000001ff237807 */ /* 0x000fe20005800000 */
[----:B------:R-:W-:Y:S01]  /*5a10*/  FMUL R32, R41, UR44 ;  /* 0x0000002c29207c20 */ /* 0x000fe20008400000 */
[----:B------:R-:W-:Y:S01]  /*5a20*/  LOP3.LUT R173, R173, 0x3, RZ, 0xc0, !PT ;  /* 0x00000003adad7812 */ /* 0x000fe200078ec0ff */
[----:B------:R-:W-:Y:S01]  /*5a30*/  IMAD.SHL.U32 R164, R164, 0x100, RZ ;  /* 0x00000100a4a47824 */ /* 0x000fe200078e00ff */
[----:B------:R-:W-:Y:S01]  /*5a40*/  FSEL R29, R29, -INF , !P5 ;  /* 0xff8000001d1d7808 */ /* 0x000fe20006800000 */
[----:B------:R-:W-:Y:S01]  /*5a50*/  IMAD.IADD R35, R35, 0x1, R170 ;  /* 0x0000000123237824 */ /* 0x000fe200078e02aa */
[----:B------:R-:W-:-:S02]  /*5a60*/  FSEL R32, R32, -INF , !P4 ;  /* 0xff80000020207808 */ /* 0x000fc40006000000 */
[C---:B------:R-:W-:Y:S02]  /*5a70*/  ISETP.GT.U32.AND P5, PT, R185.reuse, R4, PT ;  /* 0x00000004b900720c */ /* 0x040fe40003fa4070 */
[----:B------:R-:W-:Y:S02]  /*5a80*/  ISETP.GT.U32.AND P4, PT, R185, R158, PT ;  /* 0x0000009eb900720c */ /* 0x000fe40003f84070 */
[----:B------:R-:W-:Y:S02]  /*5a90*/  IADD3 R160, R173, R161, R160 ;  /* 0x000000a1ada07210 */ /* 0x000fe40007ffe0a0 */
[----:B------:R-:W-:Y:S01]  /*5aa0*/  LOP3.LUT R164, R164, 0xf00, RZ, 0xe2, !PT ;  /* 0x00000f00a4a47812 */ /* 0x000fe200078ee2ff */
[----:B------:R-:W-:Y:S01]  /*5ab0*/  FMUL R33, R44, UR44 ;  /* 0x0000002c2c217c20 */ /* 0x000fe20008400000 */
[----:B------:R-:W-:Y:S01]  /*5ac0*/  FMUL R34, R45, UR44 ;  /* 0x0000002c2d227c20 */ /* 0x000fe20008400000 */
[----:B------:R-:W-:Y:S01]  /*5ad0*/  LOP3.LUT R35, R35, 0x3, RZ, 0xc0, !PT ;  /* 0x0000000323237812 */ /* 0x000fe200078ec0ff */
[----:B------:R-:W-:Y:S01]  /*5ae0*/  FMUL R46, R46, UR44 ;  /* 0x0000002c2e2e7c20 */ /* 0x000fe20008400000 */
[----:B------:R-:W-:Y:S01]  /*5af0*/  FMUL R36, R47, UR44 ;  /* 0x0000002c2f247c20 */ /* 0x000fe20008400000 */
[----:B------:R-:W-:-:S02]  /*5b00*/  ISETP.GT.U32.AND.EX P0, PT, R177, RZ, PT, P0 ;  /* 0x000000ffb100720c */ /* 0x000fc40003f04100 */
[----:B------:R-:W-:Y:S02]  /*5b10*/  ISETP.GT.U32.AND.EX P5, PT, R181, RZ, PT, P5 ;  /* 0x000000ffb500720c */ /* 0x000fe40003fa4150 */
[----:B------:R-:W-:Y:S02]  /*5b20*/  ISETP.GT.U32.AND.EX P6, PT, R177, RZ, PT, P6 ;  /* 0x000000ffb100720c */ /* 0x000fe40003fc4160 */
[----:B------:R-:W-:Y:S01]  /*5b30*/  ISETP.GT.U32.AND.EX P4, PT, R181, RZ, PT, P4 ;  /* 0x000000ffb500720c */ /* 0x000fe20003f84140 */
[----:B------:R-:W-:Y:S01]  /*5b40*/  IMAD R47, R160, 0x1000, R164 ;  /* 0x00001000a02f7824 */ /* 0x000fe200078e02a4 */
[----:B------:R-:W-:Y:S01]  /*5b50*/  IADD3 R172, R35, R172, R176 ;  /* 0x000000ac23ac7210 */ /* 0x000fe20007ffe0b0 */
[----:B------:R-:W3:Y:S01]  /*5b60*/  LDL.64 R164, [R1] ;  /* 0x0000000001a47983 */ /* 0x000ee20000100a00 */
[----:B------:R-:W-:Y:S02]  /*5b70*/  FSEL R33, R33, -INF , !P0 ;  /* 0xff80000021217808 */ /* 0x000fe40004000000 */
[----:B------:R-:W-:Y:S01]  /*5b80*/  FSEL R34, R34, -INF , !P5 ;  /* 0xff80000022227808 */ /* 0x000fe20006800000 */
[----:B------:R-:W-:Y:S01]  /*5b90*/  FMUL R30, R42, UR44 ;  /* 0x0000002c2a1e7c20 */ /* 0x000fe20008400000 */
[----:B------:R-:W-:Y:S01]  /*5ba0*/  FSEL R35, R46, -INF , !P6 ;  /* 0xff8000002e237808 */ /* 0x000fe20007000000 */
[----:B------:R-:W-:Y:S01]  /*5bb0*/  FMUL R31, R43, UR44 ;  /* 0x0000002c2b1f7c20 */ /* 0x000fe20008400000 */
[----:B------:R-:W-:Y:S01]  /*5bc0*/  FSEL R36, R36, -INF , !P4 ;  /* 0xff80000024247808 */ /* 0x000fe20006000000 */
[----:B------:R-:W-:Y:S01]  /*5bd0*/  IMAD.IADD R168, R168, 0x1, R169 ;  /* 0x00000001a8a87824 */ /* 0x000fe200078e02a9 */
[----:B------:R-:W-:Y:S01]  /*5be0*/  ISETP.GT.U32.AND P0, PT, R180, R4, PT ;  /* 0x00000004b400720c */ /* 0x000fe20003f04070 */
[----:B------:R-:W-:Y:S01]  /*5bf0*/  FMUL R38, R48, UR44 ;  /* 0x0000002c30267c20 */ /* 0x000fe20008400000 */
[----:B------:R-:W-:Y:S01]  /*5c00*/  ISETP.GT.U32.AND P5, PT, R180, R158, PT ;  /* 0x0000009eb400720c */ /* 0x000fe20003fa4070 */
[----:B------:R-:W-:Y:S01]  /*5c10*/  FMUL R37, R50, UR44 ;  /* 0x0000002c32257c20 */ /* 0x000fe20008400000 */
[C---:B------:R-:W-:Y:S01]  /*5c20*/  ISETP.GT.U32.AND P6, PT, R162.reuse, R4, PT ;  /* 0x00000004a200720c */ /* 0x040fe20003fc4070 */
[----:B------:R-:W-:Y:S01]  /*5c30*/  FMUL R39, R51, UR44 ;  /* 0x0000002c33277c20 */ /* 0x000fe20008400000 */
[----:B------:R-:W-:Y:S01]  /*5c40*/  ISETP.GT.U32.AND P4, PT, R162, R158, PT ;  /* 0x0000009ea200720c */ /* 0x000fe20003f84070 */
[----:B------:R-:W-:Y:S01]  /*5c50*/  FMUL R40, R54, UR44 ;  /* 0x0000002c36287c20 */ /* 0x000fe20008400000 */
[----:B------:R-:W-:-:S02]  /*5c60*/  ISETP.GT.U32.AND.EX P5, PT, R156, RZ, PT, P5 ;  /* 0x000000ff9c00720c */ /* 0x000fc40003fa4150 */
[C---:B------:R-:W-:Y:S02]  /*5c70*/  LOP3.LUT R233, R231.reuse, 0x40, RZ, 0xfc, !PT ;  /* 0x00000040e7e97812 */ /* 0x040fe400078efcff */
[C---:B------:R-:W-:Y:S02]  /*5c80*/  LOP3.LUT R161, R231.reuse, 0x58, RZ, 0xfc, !PT ;  /* 0x00000058e7a17812 */ /* 0x040fe400078efcff */
[C---:B------:R-:W-:Y:S02]  /*5c90*/  LOP3.LUT R237, R231.reuse, 0x49, RZ, 0xfc, !PT ;  /* 0x00000049e7ed7812 */ /* 0x040fe400078efcff */
[----:B------:R-:W-:Y:S01]  /*5ca0*/  LOP3.LUT R235, R231, 0x48, RZ, 0xfc, !PT ;  /* 0x00000048e7eb7812 */ /* 0x000fe200078efcff */
[----:B------:R-:W-:Y:S01]  /*5cb0*/  FMUL R41, R55, UR44 ;  /* 0x0000002c37297c20 */ /* 0x000fe20008400000 */
[C---:B------:R-:W-:Y:S01]  /*5cc0*/  ISETP.GT.U32.AND.EX P4, PT, R157.reuse, RZ, PT, P4 ;  /* 0x000000ff9d00720c */ /* 0x040fe20003f84140 */
[----:B------:R-:W-:Y:S01]  /*5cd0*/  FMUL R45, R66, UR44 ;  /* 0x0000002c422d7c20 */ /* 0x000fe20008400000 */
[----:B------:R-:W-:Y:S01]  /*5ce0*/  ISETP.GT.U32.AND.EX P0, PT, R156, RZ, PT, P0 ;  /* 0x000000ff9c00720c */ /* 0x000fe20003f04100 */
[----:B------:R-:W-:Y:S01]  /*5cf0*/  FMUL R44, R62, UR44 ;  /* 0x0000002c3e2c7c20 */ /* 0x000fe20008400000 */
[----:B------:R-:W-:Y:S01]  /*5d00*/  ISETP.GT.U32.AND.EX P6, PT, R157, RZ, PT, P6 ;  /* 0x000000ff9d00720c */ /* 0x000fe20003fc4160 */
[----:B------:R-:W-:Y:S01]  /*5d10*/  FMUL R70, R70, UR44 ;  /* 0x0000002c46467c20 */ /* 0x000fe20008400000 */
[----:B------:R-:W-:Y:S01]  /*5d20*/  FSEL R30, R30, -INF , !P1 ;  /* 0xff8000001e1e7808 */ /* 0x000fe20004800000 */
[----:B------:R-:W-:Y:S01]  /*5d30*/  FMUL R74, R74, UR44 ;  /* 0x0000002c4a4a7c20 */ /* 0x000fe20008400000 */
[----:B------:R-:W-:Y:S01]  /*5d40*/  FSEL R31, R31, -INF , !P2 ;  /* 0xff8000001f1f7808 */ /* 0x000fe20005000000 */
[----:B------:R-:W-:Y:S01]  /*5d50*/  FMUL R75, R75, UR44 ;  /* 0x0000002c4b4b7c20 */ /* 0x000fe20008400000 */
[----:B------:R-:W-:Y:S01]  /*5d60*/  LOP3.LUT R168, R168, 0x3, RZ, 0xc0, !PT ;  /* 0x00000003a8a87812 */ /* 0x000fe200078ec0ff */
[----:B------:R-:W3:Y:S01]  /*5d70*/  LDL.64 R176, [R1+0x130] ;  /* 0x0001300001b07983 */ /* 0x000ee20000100a00 */
[----:B------:R-:W-:-:S02]  /*5d80*/  LOP3.LUT R160, R231, 0x51, RZ, 0xfc, !PT ;  /* 0x00000051e7a07812 */ /* 0x000fc400078efcff */
[----:B------:R-:W-:Y:S01]  /*5d90*/  LOP3.LUT R172, R172, 0xf, RZ, 0xc0, !PT ;  /* 0x0000000facac7812 */ /* 0x000fe200078ec0ff */
[----:B------:R-:W-:Y:S01]  /*5da0*/  FMUL R42, R58, UR44 ;  /* 0x0000002c3a2a7c20 */ /* 0x000fe20008400000 */
[----:B------:R-:W-:Y:S01]  /*5db0*/  FMUL R43, R59, UR44 ;  /* 0x0000002c3b2b7c20 */ /* 0x000fe20008400000 */
[----:B------:R-:W-:Y:S01]  /*5dc0*/  FMUL R46, R63, UR44 ;  /* 0x0000002c3f2e7c20 */ /* 0x000fe20008400000 */
[----:B------:R-:W-:Y:S01]  /*5dd0*/  FMUL R48, R67, UR44 ;  /* 0x0000002c43307c20 */ /* 0x000fe20008400000 */
[C---:B------:R-:W-:Y:S01]  /*5de0*/  IMAD.WIDE R166, R3.reuse, 0x2, R226 ;  /* 0x0000000203a67825 */ /* 0x040fe200078e02e2 */
[----:B------:R-:W3:Y:S03]  /*5df0*/  LDL.64 R180, [R1+0x108] ;  /* 0x0001080001b47983 */ /* 0x000ee60000100a00 */
[----:B--2---:R-:W-:Y:S02]  /*5e00*/  IMAD.WIDE R156, R3, 0x2, R200 ;  /* 0x00000002039c7825 */ /* 0x004fe400078e02c8 */
[----:B------:R-:W2:Y:S01]  /*5e10*/  LDL.64 R200, [R1+0x138] ;  /* 0x0001380001c87983 */ /* 0x000ea20000100a00 */
[----:B------:R-:W-:-:S02]  /*5e20*/  ISETP.GT.U32.AND P1, PT, R184, R4, PT ;  /* 0x00000004b800720c */ /* 0x000fc40003f24070 */
[----:B------:R-:W-:Y:S02]  /*5e30*/  ISETP.GT.U32.AND P2, PT, R184, R158, PT ;  /* 0x0000009eb800720c */ /* 0x000fe40003f44070 */
[----:B------:R-:W-:Y:S02]  /*5e40*/  ISETP.GT.U32.AND.EX P1, PT, R163, RZ, PT, P1 ;  /* 0x000000ffa300720c */ /* 0x000fe40003f24110 */
[----:B------:R-:W-:Y:S02]  /*5e50*/  LOP3.LUT R162, R231, 0x59, RZ, 0xfc, !PT ;  /* 0x00000059e7a27812 */ /* 0x000fe400078efcff */
[----:B------:R-:W-:Y:S02]  /*5e60*/  IADD3 R168, R168, R171, R175 ;  /* 0x000000aba8a87210 */ /* 0x000fe40007ffe0af */
[----:B------:R-:W-:Y:S02]  /*5e70*/  FSEL R39, R39, -INF , !P5 ;  /* 0xff80000027277808 */ /* 0x000fe40006800000 */
[----:B------:R-:W-:Y:S01]  /*5e80*/  FSEL R40, R40, -INF , !P4 ;  /* 0xff80000028287808 */ /* 0x000fe20006000000 */
[----:B------:R-:W-:Y:S01]  /*5e90*/  FMUL R67, R87, UR44 ;  /* 0x0000002c57437c20 */ /* 0x000fe20008400000 */
[----:B------:R-:W-:Y:S01]  /*5ea0*/  ISETP.GT.U32.AND.EX P2, PT, R163, RZ, PT, P2 ;  /* 0x000000ffa300720c */ /* 0x000fe20003f44120 */
[----:B------:R-:W2:Y:S01]  /*5eb0*/  LDL.64 R174, [R1+0x148] ;  /* 0x0001480001ae7983 */ /* 0x000ea20000100a00 */
[----:B------:R-:W-:-:S02]  /*5ec0*/  FSEL R38, R38, -INF , !P1 ;  /* 0xff80000026267808 */ /* 0x000fc40004800000 */
[----:B------:R-:W-:Y:S01]  /*5ed0*/  FSEL R37, R37, -INF , !P2 ;  /* 0xff80000025257808 */ /* 0x000fe20005000000 */
[----:B------:R-:W2:Y:S01]  /*5ee0*/  LDL.64 R184, [R1+0x110] ;  /* 0x0001100001b87983 */ /* 0x000ea20000100a00 */
[C---:B------:R-:W-:Y:S02]  /*5ef0*/  ISETP.GT.U32.AND P1, PT, R159.reuse, R4, PT ;  /* 0x000000049f00720c */ /* 0x040fe40003f24070 */
[-C--:B------:R-:W-:Y:S01]  /*5f00*/  ISETP.GT.U32.AND P2, PT, R159, R158.reuse, PT ;  /* 0x0000009e9f00720c */ /* 0x080fe20003f44070 */
[----:B------:R-:W-:Y:S01]  /*5f10*/  FMUL R78, R78, UR44 ;  /* 0x0000002c4e4e7c20 */ /* 0x000fe20008400000 */
[----:B------:R-:W-:Y:S01]  /*5f20*/  LOP3.LUT R159, R231, 0x50, RZ, 0xfc, !PT ;  /* 0x00000050e79f7812 */ /* 0x000fe200078efcff */
[----:B------:R-:W-:Y:S01]  /*5f30*/  FMUL R79, R79, UR44 ;  /* 0x0000002c4f4f7c20 */ /* 0x000fe20008400000 */
[----:B------:R-:W-:Y:S01]  /*5f40*/  LOP3.LUT R231, R231, 0x41, RZ, 0xfc, !PT ;  /* 0x00000041e7e77812 */ /* 0x000fe200078efcff */
[----:B------:R-:W-:Y:S01]  /*5f50*/  FMUL R66, R86, UR44 ;  /* 0x0000002c56427c20 */ /* 0x000fe20008400000 */
[-C--:B------:R-:W-:Y:S01]  /*5f60*/  ISETP.GT.U32.AND P5, PT, R233, R158.reuse, PT ;  /* 0x0000009ee900720c */ /* 0x080fe20003fa4070 */
[----:B------:R-:W-:Y:S01]  /*5f70*/  FMUL R63, R83, UR44 ;  /* 0x0000002c533f7c20 */ /* 0x000fe20008400000 */
[----:B------:R-:W-:Y:S01]  /*5f80*/  ISETP.GT.U32.AND P4, PT, R231, R158, PT ;  /* 0x0000009ee700720c */ /* 0x000fe20003f84070 */
[----:B------:R-:W-:Y:S01]  /*5f90*/  IMAD R168, R168, 0x10, R172 ;  /* 0x00000010a8a87824 */ /* 0x000fe200078e02ac */
[C---:B------:R-:W-:Y:S01]  /*5fa0*/  ISETP.GT.U32.AND.EX P5, PT, R7.reuse, RZ, PT, P5 ;  /* 0x000000ff0700720c */ /* 0x040fe20003fa4150 */
[----:B------:R-:W-:Y:S01]  /*5fb0*/  FMUL R82, R82, UR44 ;  /* 0x0000002c52527c20 */ /* 0x000fe20008400000 */
[----:B------:R-:W-:Y:S01]  /*5fc0*/  ISETP.GT.U32.AND.EX P4, PT, R7, RZ, PT, P4 ;  /* 0x000000ff0700720c */ /* 0x000fe20003f84140 */
[----:B------:R-:W2:Y:S01]  /*5fd0*/  LDL.64 R170, [R1+0xf8] ;  /* 0x0000f80001aa7983 */ /* 0x000ea20000100a00 */
[----:B------:R-:W-:-:S02]  /*5fe0*/  FSEL R42, R42, -INF , !P5 ;  /* 0xff8000002a2a7808 */ /* 0x000fc40006800000 */
[----:B------:R-:W-:Y:S02]  /*5ff0*/  LOP3.LUT R168, R168, 0xff, RZ, 0xc0, !PT ;  /* 0x000000ffa8a87812 */ /* 0x000fe400078ec0ff */
[----:B------:R-:W-:Y:S02]  /*6000*/  ISETP.GT.U32.AND.EX P2, PT, R229, RZ, PT, P2 ;  /* 0x000000ffe500720c */ /* 0x000fe40003f44120 */
[----:B------:R-:W-:Y:S01]  /*6010*/  FSEL R67, R67, -INF , !P3 ;  /* 0xff80000043437808 */ /* 0x000fe20005800000 */
[----:B------:R-:W-:Y:S01]  /*6020*/  IMAD.WIDE R86, R3, 0x2, R240 ;  /* 0x0000000203567825 */ /* 0x000fe200078e02f0 */
[-C--:B------:R-:W-:Y:S01]  /*6030*/  ISETP.GT.U32.AND P5, PT, R237, R158.reuse, PT ;  /* 0x0000009eed00720c */ /* 0x080fe20003fa4070 */
[----:B------:R-:W2:Y:S01]  /*6040*/  LDL.64 R172, [R1+0xf0] ;  /* 0x0000f00001ac7983 */ /* 0x000ea20000100a00 */
[----:B------:R-:W-:Y:S02]  /*6050*/  FSEL R43, R43, -INF , !P4 ;  /* 0xff8000002b2b7808 */ /* 0x000fe40006000000 */
[----:B------:R-:W-:Y:S01]  /*6060*/  ISETP.GT.U32.AND P4, PT, R159, R158, PT ;  /* 0x0000009e9f00720c */ /* 0x000fe20003f84070 */
[----:B------:R-:W-:Y:S01]  /*6070*/  IMAD.IADD R47, R47, 0x1, R168 ;  /* 0x000000012f2f7824 */ /* 0x000fe200078e02a8 */
[C---:B------:R-:W-:Y:S01]  /*6080*/  ISETP.GT.U32.AND.EX P5, PT, R7.reuse, RZ, PT, P5 ;  /* 0x000000ff0700720c */ /* 0x040fe20003fa4150 */
[----:B------:R-:W2:Y:S01]  /*6090*/  LDL.64 R168, [R1+0x150] ;  /* 0x0001500001a87983 */ /* 0x000ea20000100a00 */
[----:B------:R-:W-:-:S02]  /*60a0*/  ISETP.GT.U32.AND.EX P4, PT, R7, RZ, PT, P4 ;  /* 0x000000ff0700720c */ /* 0x000fc40003f84140 */
[----:B------:R-:W-:Y:S01]  /*60b0*/  FSEL R41, R41, -INF , !P2 ;  /* 0xff80000029297808 */ /* 0x000fe20005000000 */
[----:B------:R-:W2:Y:S01]  /*60c0*/  LDL.64 R240, [R1+0x18] ;  /* 0x0000180001f07983 */ /* 0x000ea20000100a00 */
[----:B------:R-:W-:Y:S02]  /*60d0*/  FSEL R46, R46, -INF , !P5 ;  /* 0xff8000002e2e7808 */ /* 0x000fe40006800000 */
[-C--:B------:R-:W-:Y:S02]  /*60e0*/  ISETP.GT.U32.AND P2, PT, R235, R158.reuse, PT ;  /* 0x0000009eeb00720c */ /* 0x080fe40003f44070 */
[----:B------:R-:W-:Y:S02]  /*60f0*/  ISETP.GT.U32.AND P5, PT, R160, R158, PT ;  /* 0x0000009ea000720c */ /* 0x000fe40003fa4070 */
[----:B------:R-:W-:Y:S02]  /*6100*/  LOP3.LUT R47, R47, 0xffff, RZ, 0xc0, !PT ;  /* 0x0000ffff2f2f7812 */ /* 0x000fe400078ec0ff */
[----:B------:R-:W-:-:S02]  /*6110*/  FSEL R45, R45, -INF , !P4 ;  /* 0xff8000002d2d7808 */ /* 0x000fc40006000000 */
[----:B------:R-:W-:Y:S02]  /*6120*/  ISETP.GT.U32.AND P4, PT, R161, R158, PT ;  /* 0x0000009ea100720c */ /* 0x000fe40003f84070 */
[C---:B------:R-:W-:Y:S02]  /*6130*/  ISETP.GT.U32.AND.EX P2, PT, R7.reuse, RZ, PT, P2 ;  /* 0x000000ff0700720c */ /* 0x040fe40003f44120 */
[C---:B------:R-:W-:Y:S02]  /*6140*/  ISETP.GT.U32.AND.EX P5, PT, R7.reuse, RZ, PT, P5 ;  /* 0x000000ff0700720c */ /* 0x040fe40003fa4150 */
[--C-:B------:R-:W-:Y:S02]  /*6150*/  SHF.R.U32.HI R50, RZ, 0xd, R47.reuse ;  /* 0x0000000dff327819 */ /* 0x100fe4000001162f */
[----:B------:R-:W-:Y:S02]  /*6160*/  ISETP.GT.U32.AND.EX P4, PT, R7, RZ, PT, P4 ;  /* 0x000000ff0700720c */ /* 0x000fe40003f84140 */
[----:B------:R-:W-:-:S02]  /*6170*/  SHF.R.U32.HI R51, RZ, 0xc, R47 ;  /* 0x0000000cff337819 */ /* 0x000fc4000001162f */
[----:B------:R-:W-:Y:S02]  /*6180*/  FSEL R44, R44, -INF , !P2 ;  /* 0xff8000002c2c7808 */ /* 0x000fe40005000000 */
[----:B------:R-:W-:Y:S02]  /*6190*/  FSEL R48, R48, -INF , !P5 ;  /* 0xff80000030307808 */ /* 0x000fe40006800000 */
[----:B------:R-:W-:Y:S02]  /*61a0*/  ISETP.GT.U32.AND P2, PT, R162, R158, PT ;  /* 0x0000009ea200720c */ /* 0x000fe40003f44070 */
[----:B------:R-:W-:Y:S02]  /*61b0*/  LOP3.LUT P5, RZ, R50, 0x1, RZ, 0xc0, !PT ;  /* 0x0000000132ff7812 */ /* 0x000fe400078ac0ff */
[----:B------:R-:W-:Y:S02]  /*61c0*/  FSEL R50, R70, -INF , !P4 ;  /* 0xff80000046327808 */ /* 0x000fe40006000000 */
[----:B------:R-:W-:Y:S01]  /*61d0*/  LOP3.LUT P4, RZ, R51, 0x1, RZ, 0xc0, !PT ;  /* 0x0000000133ff7812 */ /* 0x000fe2000788c0ff */
[----:B------:R-:W-:Y:S01]  /*61e0*/  FMUL R51, R71, UR44 ;  /* 0x0000002c47337c20 */ /* 0x000fe20008400000 */
[----:B------:R-:W-:-:S02]  /*61f0*/  ISETP.GT.U32.AND.EX P2, PT, R7, RZ, PT, P2 ;  /* 0x000000ff0700720c */ /* 0x000fc40003f44120 */
[--C-:B------:R-:W-:Y:S02]  /*6200*/  SHF.R.U32.HI R54, RZ, 0x9, R47.reuse ;  /* 0x00000009ff367819 */ /* 0x100fe4000001162f */
[----:B------:R-:W-:Y:S02]  /*6210*/  SHF.R.U32.HI R55, RZ, 0x8, R47 ;  /* 0x00000008ff377819 */ /* 0x000fe4000001162f */
[----:B------:R-:W-:Y:S02]  /*6220*/  FSEL R51, R51, -INF , !P2 ;  /* 0xff80000033337808 */ /* 0x000fe40005000000 */
[----:B------:R-:W-:Y:S01]  /*6230*/  LOP3.LUT P2, RZ, R54, 0x1, RZ, 0xc0, !PT ;  /* 0x0000000136ff7812 */ /* 0x000fe2000784c0ff */
[----:B----4-:R-:W-:Y:S01]  /*6240*/  IMAD.WIDE R70, R3, 0x2, R196 ;  /* 0x0000000203467825 */ /* 0x010fe200078e02c4 */
[----:B------:R-:W-:Y:S01]  /*6250*/  FSEL R54, R74, -INF , !P5 ;  /* 0xff8000004a367808 */ /* 0x000fe20006800000 */
[----:B------:R-:W4:Y:S01]  /*6260*/  LDL.64 R196, [R1+0x128] ;  /* 0x0001280001c47983 */ /* 0x000f220000100a00 */
[----:B------:R-:W-:-:S02]  /*6270*/  LOP3.LUT P5, RZ, R55, 0x1, RZ, 0xc0, !PT ;  /* 0x0000000137ff7812 */ /* 0x000fc400078ac0ff */
[----:B------:R-:W-:Y:S01]  /*6280*/  FSEL R55, R75, -INF , !P4 ;  /* 0xff8000004b377808 */ /* 0x000fe20006000000 */
[----:B-----5:R-:W-:Y:S01]  /*6290*/  IMAD.WIDE R74, R3, 0x2, R190 ;  /* 0x00000002034a7825 */ /* 0x020fe200078e02be */
[----:B------:R-:W5:Y:S01]  /*62a0*/  LDG.E.U16 R70, desc[UR22][R70.64] ;  /* 0x0000001646467981 */ /* 0x000f62000c1e1500 */
[----:B------:R-:W-:-:S03]  /*62b0*/  ISETP.GT.U32.AND P3, PT, R159, R4, PT ;  /* 0x000000049f00720c */ /* 0x000fc60003f64070 */
[----:B------:R-:W5:Y:S04]  /*62c0*/  LDL.64 R190, [R1+0x118] ;  /* 0x0001180001be7983 */ /* 0x000f680000100a00 */
[----:B------:R3:W5:Y:S02]  /*62d0*/  LDG.E.U16 R71, desc[UR22][R74.64] ;  /* 0x000000164a477981 */ /* 0x000764000c1e1500 */
[C---:B---3--:R-:W-:Y:S02]  /*62e0*/  IMAD.WIDE R74, R3.reuse, 0x2, R204 ;  /* 0x00000002034a7825 */ /* 0x048fe400078e02cc */
[----:B------:R-:W3:Y:S04]  /*62f0*/  LDL.64 R204, [R1+0xd8] ;  /* 0x0000d80001cc7983 */ /* 0x000ee80000100a00 */
[----:B------:R-:W3:Y:S01]  /*6300*/  LDG.E.U16 R74, desc[UR22][R74.64] ;  /* 0x000000164a4a7981 */ /* 0x000ee2000c1e1500 */
[----:B------:R-:W-:Y:S01]  /*6310*/  IMAD.WIDE R158, R3, 0x2, R208 ;  /* 0x00000002039e7825 */ /* 0x000fe200078e02d0 */
[----:B------:R-:W-:-:S02]  /*6320*/  SHF.R.U32.HI R58, RZ, 0x5, R47 ;  /* 0x00000005ff3a7819 */ /* 0x000fc4000001162f */
[----:B------:R-:W-:Y:S01]  /*6330*/  SHF.R.U32.HI R59, RZ, 0x4, R47 ;  /* 0x00000004ff3b7819 */ /* 0x000fe2000001162f */
[C---:B------:R-:W-:Y:S01]  /*6340*/  IMAD.WIDE R176, R3.reuse, 0x2, R176 ;  /* 0x0000000203b07825 */ /* 0x040fe200078e02b0 */
[----:B------:R0:W3:Y:S01]  /*6350*/  LDG.E.U16 R75, desc[UR22][R156.64] ;  /* 0x000000169c4b7981 */ /* 0x0000e2000c1e1500 */
[----:B------:R-:W-:Y:S02]  /*6360*/  LOP3.LUT P4, RZ, R58, 0x1, RZ, 0xc0, !PT ;  /* 0x000000013aff7812 */ /* 0x000fe4000788c0ff */
[----:B------:R-:W-:Y:S02]  /*6370*/  SHF.R.U32.HI R62, RZ, 0x1, R47 ;  /* 0x00000001ff3e7819 */ /* 0x000fe4000001162f */
[----:B------:R-:W3:Y:S04]  /*6380*/  LDG.E.U16 R176, desc[UR22][R176.64] ;  /* 0x00000016b0b07981 */ /* 0x000ee8000c1e1500 */
[----:B------:R-:W3:Y:S01]  /*6390*/  LDL.64 R208, [R1+0xb0] ;  /* 0x0000b00001d07983 */ /* 0x000ee20000100a00 */
[----:B0-----:R-:W-:-:S03]  /*63a0*/  IMAD.WIDE R156, R3, 0x2, R212 ;  /* 0x00000002039c7825 */ /* 0x001fc600078e02d4 */
[----:B------:R-:W3:Y:S04]  /*63b0*/  LDL.64 R212, [R1+0xe8] ;  /* 0x0000e80001d47983 */ /* 0x000ee80000100a00 */
[----:B------:R-:W3:Y:S04]  /*63c0*/  LDG.E.U16 R156, desc[UR22][R156.64] ;  /* 0x000000169c9c7981 */ /* 0x000ee8000c1e1500 */
[----:B------:R0:W3:Y:S02]  /*63d0*/  LDG.E.U16 R157, desc[UR22][R158.64] ;  /* 0x000000169e9d7981 */ /* 0x0000e4000c1e1500 */
[----:B0-----:R-:W-:-:S06]  /*63e0*/  IMAD.WIDE R158, R3, 0x2, R164 ;  /* 0x00000002039e7825 */ /* 0x001fcc00078e02a4 */
[----:B------:R-:W3:Y:S04]  /*63f0*/  LDG.E.U16 R158, desc[UR22][R158.64] ;  /* 0x000000169e9e7981 */ /* 0x000ee8000c1e1500 */
[----:B------:R2:W3:Y:S02]  /*6400*/  LDG.E.U16 R159, desc[UR22][R166.64] ;  /* 0x00000016a69f7981 */ /* 0x0004e4000c1e1500 */
[----:B--2---:R-:W-:Y:S02]  /*6410*/  IMAD.WIDE R166, R3, 0x2, R200 ;  /* 0x0000000203a67825 */ /* 0x004fe400078e02c8 */
[----:B------:R-:W2:Y:S01]  /*6420*/  LDL.64 R200, [R1+0xd0] ;  /* 0x0000d00001c87983 */ /* 0x000ea20000100a00 */
[----:B------:R-:W-:Y:S02]  /*6430*/  FSEL R58, R78, -INF , !P2 ;  /* 0xff8000004e3a7808 */ /* 0x000fe40005000000 */
[----:B------:R-:W-:-:S02]  /*6440*/  LOP3.LUT P2, RZ, R59, 0x1, RZ, 0xc0, !PT ;  /* 0x000000013bff7812 */ /* 0x000fc4000784c0ff */
[----:B------:R-:W-:Y:S01]  /*6450*/  FSEL R59, R79, -INF , !P5 ;  /* 0xff8000004f3b7808 */ /* 0x000fe20006800000 */
[----:B------:R-:W-:Y:S01]  /*6460*/  IMAD.WIDE R78, R3, 0x2, R242 ;  /* 0x00000002034e7825 */ /* 0x000fe200078e02f2 */
[----:B------:R-:W-:Y:S01]  /*6470*/  LOP3.LUT P5, RZ, R62, 0x1, RZ, 0xc0, !PT ;  /* 0x000000013eff7812 */ /* 0x000fe200078ac0ff */
[----:B------:R-:W2:Y:S01]  /*6480*/  LDL.64 R242, [R1+0x30] ;  /* 0x0000300001f27983 */ /* 0x000ea20000100a00 */
[----:B------:R-:W-:-:S03]  /*6490*/  FSEL R63, R63, -INF , !P2 ;  /* 0xff8000003f3f7808 */ /* 0x000fc60005000000 */
[----:B------:R-:W2:Y:S01]  /*64a0*/  LDG.E.U16 R78, desc[UR22][R78.64] ;  /* 0x000000164e4e7981 */ /* 0x000ea2000c1e1500 */
[----:B------:R-:W-:Y:S02]  /*64b0*/  FSEL R66, R66, -INF , !P5 ;  /* 0xff80000042427808 */ /* 0x000fe40006800000 */
[-C--:B------:R-:W-:Y:S02]  /*64c0*/  ISETP.GT.U32.AND P2, PT, R161, R4.reuse, PT ;  /* 0x00000004a100720c */ /* 0x080fe40003f44070 */
[-C--:B------:R-:W-:Y:S01]  /*64d0*/  ISETP.GT.U32.AND P5, PT, R160, R4.reuse, PT ;  /* 0x00000004a000720c */ /* 0x080fe20003fa4070 */
[C---:B------:R-:W-:Y:S01]  /*64e0*/  IMAD.WIDE R160, R3.reuse, 0x2, R216 ;  /* 0x0000000203a07825 */ /* 0x040fe200078e02d8 */
[----:B------:R-:W-:Y:S01]  /*64f0*/  FSEL R62, R82, -INF , !P4 ;  /* 0xff800000523e7808 */ /* 0x000fe20006000000 */
[----:B------:R-:W2:Y:S04]  /*6500*/  LDL.64 R216, [R1+0xb8] ;  /* 0x0000b80001d87983 */ /* 0x000ea80000100a00 */
[----:B------:R0:W2:Y:S02]  /*6510*/  LDG.E.U16 R79, desc[UR22][R86.64] ;  /* 0x00000016564f7981 */ /* 0x0000a4000c1e1500 */
[C---:B0-----:R-:W-:Y:S01]  /*6520*/  IMAD.WIDE R86, R3.reuse, 0x2, R220 ;  /* 0x0000000203567825 */ /* 0x041fe200078e02dc */
[----:B------:R-:W-:Y:S01]  /*6530*/  ISETP.GT.U32.AND P4, PT, R162, R4, PT ;  /* 0x00000004a200720c */ /* 0x000fe20003f84070 */
[----:B------:R-:W2:Y:S04]  /*6540*/  LDL.64 R220, [R1+0x78] ;  /* 0x0000780001dc7983 */ /* 0x000ea80000100a00 */
[----:B------:R-:W2:Y:S01]  /*6550*/  LDG.E.U16 R86, desc[UR22][R86.64] ;  /* 0x0000001656567981 */ /* 0x000ea2000c1e1500 */
[----:B------:R-:W-:-:S04]  /*6560*/  IMAD.WIDE R164, R3, 0x2, R194 ;  /* 0x0000000203a47825 */ /* 0x000fc800078e02c2 */
[C---:B------:R-:W-:Y:S02]  /*6570*/  IMAD.WIDE R82, R3.reuse, 0x2, R238 ;  /* 0x0000000203527825 */ /* 0x040fe400078e02ee */
[----:B------:R-:W2:Y:S04]  /*6580*/  LDL.64 R238, [R1+0x10] ;  /* 0x0000100001ee7983 */ /* 0x000ea80000100a00 */
[----:B------:R0:W2:Y:S01]  /*6590*/  LDG.E.U16 R87, desc[UR22][R160.64] ;  /* 0x00000016a0577981 */ /* 0x0000a2000c1e1500 */
[----:B------:R-:W-:-:S03]  /*65a0*/  IMAD.WIDE R162, R3, 0x2, R224 ;  /* 0x0000000203a27825 */ /* 0x000fc600078e02e0 */
[----:B------:R-:W2:Y:S01]  /*65b0*/  LDG.E.U16 R82, desc[UR22][R82.64] ;  /* 0x0000001652527981 */ /* 0x000ea2000c1e1500 */
[----:B------:R-:W-:-:S03]  /*65c0*/  IMAD.WIDE R168, R3, 0x2, R168 ;  /* 0x0000000203a87825 */ /* 0x000fc600078e02a8 */
[----:B------:R-:W2:Y:S01]  /*65d0*/  LDL.64 R224, [R1+0x70] ;  /* 0x0000700001e07983 */ /* 0x000ea20000100a00 */
[----:B0-----:R-:W-:-:S03]  /*65e0*/  IMAD.WIDE R160, R3, 0x2, R210 ;  /* 0x0000000203a07825 */ /* 0x001fc600078e02d2 */
[----:B------:R0:W2:Y:S04]  /*65f0*/  LDG.E.U16 R83, desc[UR22][R162.64] ;  /* 0x00000016a2537981 */ /* 0x0000a8000c1e1500 */
[----:B------:R-:W2:Y:S01]  /*6600*/  LDG.E.U16 R160, desc[UR22][R160.64] ;  /* 0x00000016a0a07981 */ /* 0x000ea2000c1e1500 */
[----:B------:R-:W-:-:S04]  /*6610*/  IMAD.WIDE R174, R3, 0x2, R174 ;  /* 0x0000000203ae7825 */ /* 0x000fc800078e02ae */
[C---:B0-----:R-:W-:Y:S02]  /*6620*/  IMAD.WIDE R162, R3.reuse, 0x2, R182 ;  /* 0x0000000203a27825 */ /* 0x041fe400078e02b6 */
[----:B------:R-:W2:Y:S04]  /*6630*/  LDG.E.U16 R174, desc[UR22][R174.64] ;  /* 0x00000016aeae7981 */ /* 0x000ea8000c1e1500 */
[----:B------:R4:W2:Y:S04]  /*6640*/  LDG.E.U16 R161, desc[UR22][R164.64] ;  /* 0x00000016a4a17981 */ /* 0x0008a8000c1e1500 */
[----:B------:R-:W2:Y:S04]  /*6650*/  LDG.E.U16 R162, desc[UR22][R162.64] ;  /* 0x00000016a2a27981 */ /* 0x000ea8000c1e1500 */
[----:B------:R-:W2:Y:S04]  /*6660*/  LDG.E.U16 R175, desc[UR22][R166.64] ;  /* 0x00000016a6af7981 */ /* 0x000ea8000c1e1500 */
[----:B------:R0:W2:Y:S01]  /*6670*/  LDG.E.U16 R163, desc[UR22][R168.64] ;  /* 0x00000016a8a37981 */ /* 0x0000a2000c1e1500 */
[----:B----4-:R-:W-:-:S03]  /*6680*/  IMAD.WIDE R164, R3, 0x2, R196 ;  /* 0x0000000203a47825 */ /* 0x010fc600078e02c4 */
[----:B------:R-:W4:Y:S04]  /*6690*/  LDL.64 R196, [R1+0xa8] ;  /* 0x0000a80001c47983 */ /* 0x000f280000100a00 */
[----:B------:R5:W4:Y:S01]  /*66a0*/  LDG.E.U16 R177, desc[UR22][R164.64] ;  /* 0x00000016a4b17981 */ /* 0x000b22000c1e1500 */
[----:B0-----:R-:W-:-:S04]  /*66b0*/  IMAD.WIDE R168, R3, 0x2, R180 ;  /* 0x0000000203a87825 */ /* 0x001fc800078e02b4 */
[C---:B-----5:R-:W-:Y:S02]  /*66c0*/  IMAD.WIDE R164, R3.reuse, 0x2, R190 ;  /* 0x0000000203a47825 */ /* 0x060fe400078e02be */
[----:B------:R-:W5:Y:S04]  /*66d0*/  LDL.64 R190, [R1+0xc8] ;  /* 0x0000c80001be7983 */ /* 0x000f680000100a00 */
[----:B------:R-:W4:Y:S01]  /*66e0*/  LDG.E.U16 R180, desc[UR22][R164.64] ;  /* 0x00000016a4b47981 */ /* 0x000f22000c1e1500 */
[----:B------:R-:W-:-:S03]  /*66f0*/  IMAD.WIDE R166, R3, 0x2, R184 ;  /* 0x0000000203a67825 */ /* 0x000fc600078e02b8 */
[----:B------:R-:W4:Y:S04]  /*6700*/  LDG.E.U16 R184, desc[UR22][R168.64] ;  /* 0x00000016a8b87981 */ /* 0x000f28000c1e1500 */
[----:B------:R3:W4:Y:S02]  /*6710*/  LDG.E.U16 R181, desc[UR22][R166.64] ;  /* 0x00000016a6b57981 */ /* 0x000724000c1e1500 */
[C---:B---3--:R-:W-:Y:S02]  /*6720*/  IMAD.WIDE R166, R3.reuse, 0x2, R204 ;  /* 0x0000000203a67825 */ /* 0x048fe400078e02cc */
[----:B------:R-:W3:Y:S02]  /*6730*/  LDL.64 R204, [R1+0x90] ;  /* 0x0000900001cc7983 */ /* 0x000ee40000100a00 */
[----:B------:R-:W-:-:S02]  /*6740*/  IMAD.WIDE R164, R3, 0x2, R212 ;  /* 0x0000000203a47825 */ /* 0x000fc400078e02d4 */
[----:B------:R-:W3:Y:S02]  /*6750*/  LDL.64 R212, [R1+0x98] ;  /* 0x0000980001d47983 */ /* 0x000ee40000100a00 */
[C---:B--2---:R-:W-:Y:S02]  /*6760*/  IMAD.WIDE R168, R3.reuse, 0x2, R200 ;  /* 0x0000000203a87825 */ /* 0x044fe400078e02c8 */
[----:B------:R-:W2:Y:S02]  /*6770*/  LDL.64 R200, [R1+0x88] ;  /* 0x0000880001c87983 */ /* 0x000ea40000100a00 */
[----:B------:R-:W-:-:S04]  /*6780*/  IMAD.WIDE R170, R3, 0x2, R170 ;  /* 0x0000000203aa7825 */ /* 0x000fc800078e02aa */
[C---:B------:R-:W-:Y:S01]  /*6790*/  IMAD.WIDE R172, R3.reuse, 0x2, R172 ;  /* 0x0000000203ac7825 */ /* 0x040fe200078e02ac */
[----:B------:R-:W2:Y:S05]  /*67a0*/  LDG.E.U16 R185, desc[UR22][R170.64] ;  /* 0x00000016aab97981 */ /* 0x000eaa000c1e1500 */
[----:B------:R-:W2:Y:S04]  /*67b0*/  LDG.E.U16 R172, desc[UR22][R172.64] ;  /* 0x00000016acac7981 */ /* 0x000ea8000c1e1500 */
[----:B------:R0:W2:Y:S02]  /*67c0*/  LDG.E.U16 R173, desc[UR22][R164.64] ;  /* 0x00000016a4ad7981 */ /* 0x0000a4000c1e1500 */
[----:B0-----:R-:W-:-:S02]  /*67d0*/  IMAD.WIDE R164, R3, 0x2, R216 ;  /* 0x0000000203a47825 */ /* 0x001fc400078e02d8 */
[----:B------:R-:W2:Y:S02]  /*67e0*/  LDL.64 R216, [R1+0x50] ;  /* 0x0000500001d87983 */ /* 0x000ea40000100a00 */
[C---:B-----5:R-:W-:Y:S02]  /*67f0*/  IMAD.WIDE R170, R3.reuse, 0x2, R190 ;  /* 0x0000000203aa7825 */ /* 0x060fe400078e02be */
[----:B------:R4:W5:Y:S04]  /*6800*/  LDG.E.U16 R191, desc[UR22][R168.64] ;  /* 0x00000016a8bf7981 */ /* 0x000968000c1e1500 */
[----:B------:R-:W5:Y:S04]  /*6810*/  LDG.E.U16 R170, desc[UR22][R170.64] ;  /* 0x00000016aaaa7981 */ /* 0x000f68000c1e1500 */
[----:B------:R0:W5:Y:S01]  /*6820*/  LDG.E.U16 R190, desc[UR22][R166.64] ;  /* 0x00000016a6be7981 */ /* 0x000162000c1e1500 */
[----:B----4-:R-:W-:-:S03]  /*6830*/  IMAD.WIDE R168, R3, 0x2, R196 ;  /* 0x0000000203a87825 */ /* 0x010fc600078e02c4 */
[----:B------:R3:W4:Y:S04]  /*6840*/  LDG.E.U16 R171, desc[UR22][R164.64] ;  /* 0x00000016a4ab7981 */ /* 0x000728000c1e1500 */
[----:B------:R-:W4:Y:S01]  /*6850*/  LDG.E.U16 R197, desc[UR22][R168.64] ;  /* 0x00000016a8c57981 */ /* 0x000f22000c1e1500 */
[----:B0-----:R-:W-:-:S03]  /*6860*/  IMAD.WIDE R166, R3, 0x2, R208 ;  /* 0x0000000203a67825 */ /* 0x001fc600078e02d0 */
[----:B------:R-:W5:Y:S04]  /*6870*/  LDL.64 R208, [R1+0x68] ;  /* 0x0000680001d07983 */ /* 0x000f680000100a00 */
[----:B------:R0:W4:Y:S01]  /*6880*/  LDG.E.U16 R196, desc[UR22][R166.64] ;  /* 0x00000016a6c47981 */ /* 0x000122000c1e1500 */
[----:B---3--:R-:W-:-:S03]  /*6890*/  IMAD.WIDE R164, R3, 0x2, R212 ;  /* 0x0000000203a47825 */ /* 0x008fc600078e02d4 */
[----:B------:R-:W3:Y:S01]  /*68a0*/  LDL.64 R212, [R1+0x48] ;  /* 0x0000480001d47983 */ /* 0x000ee20000100a00 */
[----:B0-----:R-:W-:-:S04]  /*68b0*/  IMAD.WIDE R166, R3, 0x2, R204 ;  /* 0x0000000203a67825 */ /* 0x001fc800078e02cc */
[C---:B--2---:R-:W-:Y:S02]  /*68c0*/  IMAD.WIDE R168, R3.reuse, 0x2, R200 ;  /* 0x0000000203a87825 */ /* 0x044fe400078e02c8 */
[----:B------:R0:W2:Y:S04]  /*68d0*/  LDG.E.U16 R200, desc[UR22][R164.64] ;  /* 0x00000016a4c87981 */ /* 0x0000a8000c1e1500 */
[----:B------:R-:W2:Y:S04]  /*68e0*/  LDG.E.U16 R204, desc[UR22][R168.64] ;  /* 0x00000016a8cc7981 */ /* 0x000ea8000c1e1500 */
[----:B------:R1:W2:Y:S01]  /*68f0*/  LDG.E.U16 R201, desc[UR22][R166.64] ;  /* 0x00000016a6c97981 */ /* 0x0002a2000c1e1500 */
[----:B0-----:R-:W-:-:S03]  /*6900*/  IMAD.WIDE R164, R3, 0x2, R220 ;  /* 0x0000000203a47825 */ /* 0x001fc600078e02dc */
[----:B------:R-:W4:Y:S04]  /*6910*/  LDL.64 R220, [R1+0x28] ;  /* 0x0000280001dc7983 */ /* 0x000f280000100a00 */
[----:B------:R-:W2:Y:S04]  /*6920*/  LDG.E.U16 R205, desc[UR22][R164.64] ;  /* 0x00000016a4cd7981 */ /* 0x000ea8000c1e1500 */
[----:B------:R-:W4:Y:S01]  /*6930*/  LDL.64 R164, [R1+0x58] ;  /* 0x0000580001a47983 */ /* 0x000f220000100a00 */
[----:B-1----:R-:W-:-:S03]  /*6940*/  IMAD.WIDE R166, R3, 0x2, R224 ;  /* 0x0000000203a67825 */ /* 0x002fc600078e02e0 */
[----:B------:R-:W2:Y:S01]  /*6950*/  LDL.64 R224, [R1+0x8] ;  /* 0x0000080001e07983 */ /* 0x000ea20000100a00 */
[----:B-----5:R-:W-:-:S03]  /*6960*/  IMAD.WIDE R168, R3, 0x2, R208 ;  /* 0x0000000203a87825 */ /* 0x020fc600078e02d0 */
[----:B------:R-:W5:Y:S04]  /*6970*/  LDG.E.U16 R208, desc[UR22][R166.64] ;  /* 0x00000016a6d07981 */ /* 0x000f68000c1e1500 */
[----:B------:R3:W5:Y:S02]  /*6980*/  LDG.E.U16 R209, desc[UR22][R168.64] ;  /* 0x00000016a8d17981 */ /* 0x000764000c1e1500 */
[----:B---3--:R-:W-:-:S04]  /*6990*/  IMAD.WIDE R168, R3, 0x2, R212 ;  /* 0x0000000203a87825 */ /* 0x008fc800078e02d4 */
[----:B----4-:R-:W-:-:S05]  /*69a0*/  IMAD.WIDE R164, R3, 0x2, R164 ;  /* 0x0000000203a47825 */ /* 0x010fca00078e02a4 */
[----:B------:R-:W3:Y:S04]  /*69b0*/  LDG.E.U16 R212, desc[UR22][R164.64] ;  /* 0x00000016a4d47981 */ /* 0x000ee8000c1e1500 */
[----:B------:R-:W4:Y:S01]  /*69c0*/  LDL.64 R164, [R1+0x38] ;  /* 0x0000380001a47983 */ /* 0x000f220000100a00 */
[----:B------:R-:W-:-:S03]  /*69d0*/  IMAD.WIDE R166, R3, 0x2, R216 ;  /* 0x0000000203a67825 */ /* 0x000fc600078e02d8 */
[----:B------:R0:W5:Y:S04]  /*69e0*/  LDG.E.U16 R216, desc[UR22][R168.64] ;  /* 0x00000016a8d87981 */ /* 0x000168000c1e1500 */
[----:B------:R-:W5:Y:S01]  /*69f0*/  LDG.E.U16 R213, desc[UR22][R166.64] ;  /* 0x00000016a6d57981 */ /* 0x000f62000c1e1500 */
[----:B0-----:R-:W-:-:S05]  /*6a00*/  IMAD.WIDE R168, R3, 0x2, R220 ;  /* 0x0000000203a87825 */ /* 0x001fca00078e02dc */
[----:B------:R2:W5:Y:S02]  /*6a10*/  LDG.E.U16 R221, desc[UR22][R168.64] ;  /* 0x00000016a8dd7981 */ /* 0x000564000c1e1500 */
[----:B--2---:R-:W-:-:S05]  /*6a20*/  IMAD.WIDE R168, R3, 0x2, R224 ;  /* 0x0000000203a87825 */ /* 0x004fca00078e02e0 */
[----:B------:R0:W2:Y:S01]  /*6a30*/  LDG.E.U16 R228, desc[UR22][R168.64] ;  /* 0x00000016a8e47981 */ /* 0x0000a2000c1e1500 */
[----:B------:R-:W-:-:S05]  /*6a40*/  IMAD.WIDE R166, R3, 0x2, R242 ;  /* 0x0000000203a67825 */ /* 0x000fca00078e02f2 */
[----:B------:R1:W2:Y:S01]  /*6a50*/  LDG.E.U16 R220, desc[UR22][R166.64] ;  /* 0x00000016a6dc7981 */ /* 0x0002a2000c1e1500 */
[----:B0-----:R-:W-:-:S05]  /*6a60*/  IMAD.WIDE R168, R3, 0x2, R246 ;  /* 0x0000000203a87825 */ /* 0x001fca00078e02f6 */
[----:B------:R0:W2:Y:S01]  /*6a70*/  LDG.E.U16 R234, desc[UR22][R168.64] ;  /* 0x00000016a8ea7981 */ /* 0x0000a2000c1e1500 */
[----:B-1----:R-:W-:-:S05]  /*6a80*/  IMAD.WIDE R166, R3, 0x2, R238 ;  /* 0x0000000203a67825 */ /* 0x002fca00078e02ee */
[----:B------:R-:W2:Y:S01]  /*6a90*/  LDG.E.U16 R225, desc[UR22][R166.64] ;  /* 0x00000016a6e17981 */ /* 0x000ea2000c1e1500 */
[----:B0-----:R-:W-:-:S05]  /*6aa0*/  IMAD.WIDE R168, R3, 0x2, R214 ;  /* 0x0000000203a87825 */ /* 0x001fca00078e02d6 */
[----:B------:R0:W2:Y:S02]  /*6ab0*/  LDG.E.U16 R239, desc[UR22][R168.64] ;  /* 0x00000016a8ef7981 */ /* 0x0000a4000c1e1500 */
[----:B0-----:R-:W-:-:S05]  /*6ac0*/  IMAD.WIDE R168, R3, 0x2, R198 ;  /* 0x0000000203a87825 */ /* 0x001fca00078e02c6 */
[----:B------:R0:W2:Y:S02]  /*6ad0*/  LDG.E.U16 R242, desc[UR22][R168.64] ;  /* 0x00000016a8f27981 */ /* 0x0000a4000c1e1500 */
[----:B0-----:R-:W-:-:S06]  /*6ae0*/  IMAD.WIDE R168, R3, 0x2, R186 ;  /* 0x0000000203a87825 */ /* 0x001fcc00078e02ba */
[----:B------:R-:W2:Y:S01]  /*6af0*/  LDG.E.U16 R168, desc[UR22][R168.64] ;  /* 0x00000016a8a87981 */ /* 0x000ea2000c1e1500 */
[----:B------:R-:W-:-:S05]  /*6b00*/  IMAD.WIDE R166, R3, 0x2, R248 ;  /* 0x0000000203a67825 */ /* 0x000fca00078e02f8 */
[----:B------:R0:W2:Y:S02]  /*6b10*/  LDG.E.U16 R232, desc[UR22][R166.64] ;  /* 0x00000016a6e87981 */ /* 0x0000a4000c1e1500 */
[----:B0-----:R-:W-:-:S05]  /*6b20*/  IMAD.WIDE R166, R3, 0x2, R218 ;  /* 0x0000000203a67825 */ /* 0x001fca00078e02da */
[----:B------:R0:W2:Y:S02]  /*6b30*/  LDG.E.U16 R238, desc[UR22][R166.64] ;  /* 0x00000016a6ee7981 */ /* 0x0000a4000c1e1500 */
[----:B0-----:R-:W-:-:S04]  /*6b40*/  IMAD.WIDE R166, R3, 0x2, R202 ;  /* 0x0000000203a67825 */ /* 0x001fc800078e02ca */
[----:B----4-:R-:W-:-:S05]  /*6b50*/  IMAD.WIDE R164, R3, 0x2, R164 ;  /* 0x0000000203a47825 */ /* 0x010fca00078e02a4 */
[----:B------:R0:W4:Y:S02]  /*6b60*/  LDG.E.U16 R217, desc[UR22][R164.64] ;  /* 0x00000016a4d97981 */ /* 0x000124000c1e1500 */
[C---:B0-----:R-:W-:Y:S02]  /*6b70*/  IMAD.WIDE R164, R3.reuse, 0x2, R240 ;  /* 0x0000000203a47825 */ /* 0x041fe400078e02f0 */
[----:B------:R-:W2:Y:S04]  /*6b80*/  LDG.E.U16 R241, desc[UR22][R166.64] ;  /* 0x00000016a6f17981 */ /* 0x000ea8000c1e1500 */
[----:B------:R0:W5:Y:S02]  /*6b90*/  LDG.E.U16 R224, desc[UR22][R164.64] ;  /* 0x00000016a4e07981 */ /* 0x000164000c1e1500 */
[----:B0-----:R-:W-:-:S05]  /*6ba0*/  IMAD.WIDE R164, R3, 0x2, R250 ;  /* 0x0000000203a47825 */ /* 0x001fca00078e02fa */
[----:B------:R0:W2:Y:S02]  /*6bb0*/  LDG.E.U16 R230, desc[UR22][R164.64] ;  /* 0x00000016a4e67981 */ /* 0x0000a4000c1e1500 */
        /* <DEDUP_REMOVED lines=8> */
[----:B0-----:R-:W-:-:S06]  /*6c40*/  IMAD.WIDE R164, R3, 0x2, R152 ;  /* 0x0000000203a47825 */ /* 0x001fcc00078e0298 */
[----:B------:R0:W2:Y:S02]  /*6c50*/  LDG.E.U16 R164, desc[UR22][R164.64] ;  /* 0x00000016a4a47981 */ /* 0x0000a4000c1e1500 */
[----:B0-----:R-:W-:-:S04]  /*6c60*/  FMNMX R165, R15, R14, !PT ;  /* 0x0000000e0fa57209 */ /* 0x001fc80007800000 */
[----:B------:R-:W-:-:S04]  /*6c70*/  FMNMX R165, R20, R165, !PT ;  /* 0x000000a514a57209 */ /* 0x000fc80007800000 */
        /* <DEDUP_REMOVED lines=16> */
[----:B------:R-:W-:Y:S01]  /*6d80*/  FMNMX R165, R46, R165, !PT ;  /* 0x000000a52ea57209 */ /* 0x000fe20007800000 */
[----:B------:R-:W-:-:S03]  /*6d90*/  IMAD.WIDE R166, R3, 0x2, R188 ;  /* 0x0000000203a67825 */ /* 0x000fc600078e02bc */
[----:B------:R-:W-:Y:S02]  /*6da0*/  FMNMX R165, R45, R165, !PT ;  /* 0x000000a52da57209 */ /* 0x000fe40007800000 */
[----:B------:R0:W2:Y:S02]  /*6db0*/  LDG.E.U16 R244, desc[UR22][R166.64] ;  /* 0x00000016a6f47981 */ /* 0x0000a4000c1e1500 */
[----:B------:R-:W-:-:S04]  /*6dc0*/  FMNMX R165, R48, R165, !PT ;  /* 0x000000a530a57209 */ /* 0x000fc80007800000 */
[----:B------:R-:W-:Y:S01]  /*6dd0*/  FMNMX R165, R50, R165, !PT ;  /* 0x000000a532a57209 */ /* 0x000fe20007800000 */
[----:B0-----:R-:W-:-:S03]  /*6de0*/  IMAD.WIDE R166, R3, 0x2, R154 ;  /* 0x0000000203a67825 */ /* 0x001fc600078e029a */
[----:B------:R-:W-:-:S03]  /*6df0*/  FMNMX R165, R51, R165, !PT ;  /* 0x000000a533a57209 */ /* 0x000fc60007800000 */
[----:B------:R-:W2:Y:S01]  /*6e00*/  LDG.E.U16 R166, desc[UR22][R166.64] ;  /* 0x00000016a6a67981 */ /* 0x000ea2000c1e1500 */
[----:B------:R-:W-:Y:S01]  /*6e10*/  FMNMX R165, R54, R165, !PT ;  /* 0x000000a536a57209 */ /* 0x000fe20007800000 */
[----:B------:R-:W-:Y:S03]  /*6e20*/  BAR.SYNC.DEFER_BLOCKING 0x0 ;  /* 0x0000000000007b1d */ /* 0x000fe60000010000 */
[----:B------:R-:W-:-:S04]  /*6e30*/  FMNMX R165, R55, R165, !PT ;  /* 0x000000a537a57209 */ /* 0x000fc80007800000 */
[----:B------:R-:W-:-:S04]  /*6e40*/  FMNMX R165, R58, R165, !PT ;  /* 0x000000a53aa57209 */ /* 0x000fc80007800000 */
[----:B------:R-:W-:-:S04]  /*6e50*/  FMNMX R165, R59, R165, !PT ;  /* 0x000000a53ba57209 */ /* 0x000fc80007800000 */
[----:B------:R-:W-:-:S04]  /*6e60*/  FMNMX R165, R62, R165, !PT ;  /* 0x000000a53ea57209 */ /* 0x000fc80007800000 */
[----:B------:R-:W-:Y:S01]  /*6e70*/  FMNMX R165, R63, R165, !PT ;  /* 0x000000a53fa57209 */ /* 0x000fe20007800000 */
[----:B------:R0:W-:Y:S03]  /*6e80*/  STS.U16 [R12+UR20+0x8000], R70 ;  /* 0x008000460c007988 */ /* 0x0001e60008000414 */
[----:B0-----:R-:W-:-:S04]  /*6e90*/  FMNMX R70, R66, R165, !PT ;  /* 0x000000a542467209 */ /* 0x001fc80007800000 */
[----:B------:R-:W-:Y:S01]  /*6ea0*/  FMNMX R70, R67, R70, !PT ;  /* 0x0000004643467209 */ /* 0x000fe20007800000 */
[----:B------:R-:W-:Y:S04]  /*6eb0*/  STS.U16 [R12+UR20+0x8400], R74 ;  /* 0x0084004a0c007988 */ /* 0x000fe80008000414 */
[----:B------:R-:W0:Y:S01]  /*6ec0*/  SHFL.BFLY PT, R74, R70, 0x2, 0x1f ;  /* 0x0c401f00464a7f89 */ /* 0x000e2200000e0000 */
[----:B------:R-:W-:-:S03]  /*6ed0*/  FMUL R52, R52, UR44 ;  /* 0x0000002c34347c20 */ /* 0x000fc60008400000 */
[----:B------:R1:W-:Y:S02]  /*6ee0*/  STS.U16 [R12+UR20+0x8800], R75 ;  /* 0x0088004b0c007988 */ /* 0x0003e40008000414 */
[----:B------:R-:W-:Y:S02]  /*6ef0*/  FSEL R52, R52, -INF , !P6 ;  /* 0xff80000034347808 */ /* 0x000fe40007000000 */
[----:B------:R-:W-:Y:S01]  /*6f00*/  STS.U16 [R12+UR20+0x8c00], R78 ;  /* 0x008c004e0c007988 */ /* 0x000fe20008000414 */
[----:B------:R-:W-:-:S03]  /*6f10*/  ISETP.GT.U32.AND P6, PT, R233, R4, PT ;  /* 0x00000004e900720c */ /* 0x000fc60003fc4070 */
[----:B------:R-:W-:Y:S04]  /*6f20*/  STS.U16 [R12+UR20+0x9000], R79 ;  /* 0x0090004f0c007988 */ /* 0x000fe80008000414 */
[----:B------:R-:W-:Y:S04]  /*6f30*/  STS.U16 [R12+UR20+0x9400], R82 ;  /* 0x009400520c007988 */ /* 0x000fe80008000414 */
[----:B------:R-:W-:Y:S01]  /*6f40*/  STS.U16 [R12+UR20+0x9800], R83 ;  /* 0x009800530c007988 */ /* 0x000fe20008000414 */
[----:B0-----:R-:W-:-:S03]  /*6f50*/  FMNMX R70, R70, R74, !PT ;  /* 0x0000004a46467209 */ /* 0x001fc60007800000 */
        /* <DEDUP_REMOVED lines=8> */
[----:B------:R-:W-:Y:S01]  /*6fe0*/  STS.U16 [R12+UR20+0xbc00], R162 ;  /* 0x00bc00a20c007988 */ /* 0x000fe20008000414 */
[----:B------:R-:W-:-:S03]  /*6ff0*/  FMUL R49, R49, UR44 ;  /* 0x0000002c31317c20 */ /* 0x000fc60008400000 */
[----:B------:R-:W0:Y:S01]  /*7000*/  SHFL.BFLY PT, R12, R70, 0x1, 0x1f ;  /* 0x0c201f00460c7f89 */ /* 0x000e2200000e0000 */
[----:B------:R-:W-:Y:S01]  /*7010*/  FMUL R53, R53, UR44 ;  /* 0x0000002c35357c20 */ /* 0x000fe20008400000 */
[----:B------:R-:W-:Y:S01]  /*7020*/  FMUL R56, R56, UR44 ;  /* 0x0000002c38387c20 */ /* 0x000fe20008400000 */
[----:B------:R-:W-:Y:S02]  /*7030*/  ISETP.GT.U32.AND.EX P1, PT, R229, RZ, PT, P1 ;  /* 0x000000ffe500720c */ /* 0x000fe40003f24110 */
[----:B------:R-:W-:Y:S02]  /*7040*/  ISETP.GT.U32.AND.EX P6, PT, R7, RZ, PT, P6 ;  /* 0x000000ff0700720c */ /* 0x000fe40003fc4160 */
[----:B------:R-:W-:Y:S02]  /*7050*/  FSEL R49, R49, -INF , !P0 ;  /* 0xff80000031317808 */ /* 0x000fe40004000000 */
[----:B------:R-:W-:Y:S02]  /*7060*/  FSEL R53, R53, -INF , !P1 ;  /* 0xff80000035357808 */ /* 0x000fe40004800000 */
[----:B------:R-:W-:-:S02]  /*7070*/  FSEL R56, R56, -INF , !P6 ;  /* 0xff80000038387808 */ /* 0x000fc40007000000 */
[-C--:B------:R-:W-:Y:S02]  /*7080*/  ISETP.GT.U32.AND P0, PT, R237, R4.reuse, PT ;  /* 0x00000004ed00720c */ /* 0x080fe40003f04070 */
[-C--:B------:R-:W-:Y:S02]  /*7090*/  ISETP.GT.U32.AND P1, PT, R235, R4.reuse, PT ;  /* 0x00000004eb00720c */ /* 0x080fe40003f24070 */
[----:B------:R-:W-:Y:S01]  /*70a0*/  ISETP.GT.U32.AND P6, PT, R231, R4, PT ;  /* 0x00000004e700720c */ /* 0x000fe20003fc4070 */
[----:B------:R-:W-:Y:S01]  /*70b0*/  FMUL R57, R57, UR44 ;  /* 0x0000002c39397c20 */ /* 0x000fe20008400000 */
[C---:B------:R-:W-:Y:S02]  /*70c0*/  ISETP.GT.U32.AND.EX P4, PT, R7.reuse, RZ, PT, P4 ;  /* 0x000000ff0700720c */ /* 0x040fe40003f84140 */
[C---:B------:R-:W-:Y:S02]  /*70d0*/  ISETP.GT.U32.AND.EX P2, PT, R7.reuse, RZ, PT, P2 ;  /* 0x000000ff0700720c */ /* 0x040fe40003f44120 */
[----:B------:R-:W-:-:S02]  /*70e0*/  ISETP.GT.U32.AND.EX P5, PT, R7, RZ, PT, P5 ;  /* 0x000000ff0700720c */ /* 0x000fc40003fa4150 */
[C---:B------:R-:W-:Y:S02]  /*70f0*/  ISETP.GT.U32.AND.EX P3, PT, R7.reuse, RZ, PT, P3 ;  /* 0x000000ff0700720c */ /* 0x040fe40003f64130 */
[C---:B------:R-:W-:Y:S02]  /*7100*/  ISETP.GT.U32.AND.EX P0, PT, R7.reuse, RZ, PT, P0 ;  /* 0x000000ff0700720c */ /* 0x040fe40003f04100 */
[C---:B------:R-:W-:Y:S02]  /*7110*/  ISETP.GT.U32.AND.EX P1, PT, R7.reuse, RZ, PT, P1 ;  /* 0x000000ff0700720c */ /* 0x040fe40003f24110 */
[----:B------:R-:W-:Y:S02]  /*7120*/  ISETP.GT.U32.AND.EX P6, PT, R7, RZ, PT, P6 ;  /* 0x000000ff0700720c */ /* 0x000fe40003fc4160 */
[----:B------:R-:W-:Y:S01]  /*7130*/  SHF.R.U32.HI R7, RZ, 0xf, R47 ;  /* 0x0000000fff077819 */ /* 0x000fe2000001162f */
[----:B------:R-:W-:Y:S01]  /*7140*/  FMUL R74, R60, UR44 ;  /* 0x0000002c3c4a7c20 */ /* 0x000fe20008400000 */
[----:B------:R-:W-:-:S02]  /*7150*/  FSEL R57, R57, -INF , !P6 ;  /* 0xff80000039397808 */ /* 0x000fc40007000000 */
[----:B------:R-:W-:Y:S02]  /*7160*/  LOP3.LUT P6, RZ, R7, 0x1, RZ, 0xc0, !PT ;  /* 0x0000000107ff7812 */ /* 0x000fe400078cc0ff */
[--C-:B------:R-:W-:Y:S02]  /*7170*/  SHF.R.U32.HI R7, RZ, 0xe, R47.reuse ;  /* 0x0000000eff077819 */ /* 0x100fe4000001162f */
[----:B------:R-:W-:Y:S02]  /*7180*/  FSEL R74, R74, -INF , !P1 ;  /* 0xff8000004a4a7808 */ /* 0x000fe40004800000 */
[----:B------:R-:W-:Y:S01]  /*7190*/  LOP3.LUT P1, RZ, R7, 0x1, RZ, 0xc0, !PT ;  /* 0x0000000107ff7812 */ /* 0x000fe2000782c0ff */
[----:B-1----:R-:W-:Y:S01]  /*71a0*/  FMUL R75, R61, UR44 ;  /* 0x0000002c3d4b7c20 */ /* 0x002fe20008400000 */
[----:B0-----:R-:W-:Y:S02]  /*71b0*/  FMNMX R7, R70, R12, !PT ;  /* 0x0000000c46077209 */ /* 0x001fe40007800000 */
[----:B------:R-:W-:-:S02]  /*71c0*/  SHF.R.U32.HI R12, RZ, 0xb, R47 ;  /* 0x0000000bff0c7819 */ /* 0x000fc4000001162f */
[----:B------:R-:W-:Y:S01]  /*71d0*/  FMNMX R7, R7, R5, !PT ;  /* 0x0000000507077209 */ /* 0x000fe20007800000 */
[----:B------:R-:W-:Y:S01]  /*71e0*/  FMUL R78, R64, UR44 ;  /* 0x0000002c404e7c20 */ /* 0x000fe20008400000 */
[----:B------:R-:W-:Y:S02]  /*71f0*/  FSEL R75, R75, -INF , !P0 ;  /* 0xff8000004b4b7808 */ /* 0x000fe40004000000 */
[----:B------:R-:W-:Y:S01]  /*7200*/  LOP3.LUT P0, RZ, R12, 0x1, RZ, 0xc0, !PT ;  /* 0x000000010cff7812 */ /* 0x000fe2000780c0ff */
[----:B------:R-:W-:Y:S01]  /*7210*/  FADD R15, R15, -R7 ;  /* 0x800000070f0f7221 */ /* 0x000fe20000000000 */
[--C-:B------:R-:W-:Y:S01]  /*7220*/  SHF.R.U32.HI R12, RZ, 0xa, R47.reuse ;  /* 0x0000000aff0c7819 */ /* 0x100fe2000001162f */
[----:B------:R-:W-:Y:S01]  /*7230*/  FMUL R82, R65, UR44 ;  /* 0x0000002c41527c20 */ /* 0x000fe20008400000 */
[----:B------:R-:W-:Y:S02]  /*7240*/  FSEL R78, R78, -INF , !P3 ;  /* 0xff8000004e4e7808 */ /* 0x000fe40005800000 */
[----:B------:R-:W-:Y:S01]  /*7250*/  LOP3.LUT P3, RZ, R12, 0x1, RZ, 0xc0, !PT ;  /* 0x000000010cff7812 */ /* 0x000fe2000786c0ff */
[----:B------:R-:W-:Y:S01]  /*7260*/  FMUL R12, R15, 1.4426950216293334961 ;  /* 0x3fb8aa3b0f0c7820 */ /* 0x000fe20000400000 */
[----:B------:R-:W-:Y:S01]  /*7270*/  SHF.R.U32.HI R15, RZ, 0x7, R47 ;  /* 0x00000007ff0f7819 */ /* 0x000fe2000001162f */
[----:B------:R-:W-:Y:S01]  /*7280*/  FMUL R86, R68, UR44 ;  /* 0x0000002c44567c20 */ /* 0x000fe20008400000 */
[----:B------:R-:W-:-:S02]  /*7290*/  FSEL R82, R82, -INF , !P5 ;  /* 0xff80000052527808 */ /* 0x000fc40006800000 */
        /* <DEDUP_REMOVED lines=12> */
[----:B------:R-:W-:Y:S02]  /*7360*/  SHF.R.U32.HI R20, RZ, 0x2, R47 ;  /* 0x00000002ff147819 */ /* 0x000fe4000001162f */
[----:B------:R-:W-:Y:S02]  /*7370*/  FSEL R47, R72, -INF , !P6 ;  /* 0xff800000482f7808 */ /* 0x000fe40007000000 */
[----:B------:R-:W-:Y:S01]  /*7380*/  LOP3.LUT P6, RZ, R20, 0x1, RZ, 0xc0, !PT ;  /* 0x0000000114ff7812 */ /* 0x000fe200078cc0ff */
[----:B------:R-:W-:Y:S01]  /*7390*/  FMUL R20, R24, 1.4426950216293334961 ;  /* 0x3fb8aa3b18147820 */ /* 0x000fe20000400000 */
[----:B------:R-:W-:-:S04]  /*73a0*/  FMNMX R24, R18, R13, !PT ;  /* 0x0000000d12187209 */ /* 0x000fc80007800000 */
[----:B------:R-:W-:-:S04]  /*73b0*/  FMNMX R24, R16, R24, !PT ;  /* 0x0000001810187209 */ /* 0x000fc80007800000 */
[----:B------:R-:W-:-:S04]  /*73c0*/  FMNMX R24, R17, R24, !PT ;  /* 0x0000001811187209 */ /* 0x000fc80007800000 */
[----:B------:R-:W-:-:S04]  /*73d0*/  FMNMX R60, R21, R24, !PT ;  /* 0x00000018153c7209 */ /* 0x000fc80007800000 */
[----:B------:R-:W-:-:S04]  /*73e0*/  FMNMX R60, R22, R60, !PT ;  /* 0x0000003c163c7209 */ /* 0x000fc80007800000 */
[----:B------:R-:W-:Y:S01]  /*73f0*/  FMNMX R60, R25, R60, !PT ;  /* 0x0000003c193c7209 */ /* 0x000fe20007800000 */
[----:B------:R-:W-:-:S03]  /*7400*/  FADD R26, R26, -R7 ;  /* 0x800000071a1a7221 */ /* 0x000fc60000000000 */
[----:B------:R-:W-:Y:S01]  /*7410*/  FMNMX R60, R28, R60, !PT ;  /* 0x0000003c1c3c7209 */ /* 0x000fe20007800000 */
[----:B------:R-:W-:Y:S01]  /*7420*/  FMUL R26, R26, 1.4426950216293334961 ;  /* 0x3fb8aa3b1a1a7820 */ /* 0x000fe20000400000 */
[--C-:B------:R-:W-:Y:S02]  /*7430*/  FADD R27, R27, -R7.reuse ;  /* 0x800000071b1b7221 */ /* 0x100fe40000000000 */
[----:B------:R-:W-:Y:S01]  /*7440*/  FMNMX R60, R29, R60, !PT ;  /* 0x0000003c1d3c7209 */ /* 0x000fe20007800000 */
[----:B------:R-:W-:Y:S01]  /*7450*/  FADD R30, R30, -R7 ;  /* 0x800000071e1e7221 */ /* 0x000fe20000000000 */
[----:B------:R0:W-:Y:S02]  /*7460*/  MUFU.EX2 R24, R26 ;  /* 0x0000001a00187308 */ /* 0x0001e40000000800 */
[----:B------:R-:W-:Y:S01]  /*7470*/  FMNMX R60, R32, R60, !PT ;  /* 0x0000003c203c7209 */ /* 0x000fe20007800000 */
[----:B0-----:R-:W-:Y:S01]  /*7480*/  FMUL R26, R27, 1.4426950216293334961 ;  /* 0x3fb8aa3b1b1a7820 */ /* 0x001fe20000400000 */
[----:B------:R-:W-:-:S02]  /*7490*/  FMUL R27, R30, 1.4426950216293334961 ;  /* 0x3fb8aa3b1e1b7820 */ /* 0x000fc40000400000 */
[----:B------:R-:W-:-:S04]  /*74a0*/  FMNMX R30, R33, R60, !PT ;  /* 0x0000003c211e7209 */ /* 0x000fc80007800000 */
        /* <DEDUP_REMOVED lines=8> */
[----:B------:R-:W-:-:S03]  /*7530*/  FMUL R37, R37, 1.4426950216293334961 ;  /* 0x3fb8aa3b25257820 */ /* 0x000fc60000400000 */
[----:B------:R-:W-:Y:S01]  /*7540*/  FMNMX R30, R74, R30, !PT ;  /* 0x0000001e4a1e7209 */ /* 0x000fe20007800000 */
[----:B------:R0:W-:Y:S03]  /*7550*/  MUFU.EX2 R65, R37 ;  /* 0x0000002500417308 */ /* 0x0001e60000000800 */
[----:B------:R-:W-:Y:S01]  /*7560*/  FMNMX R30, R75, R30, !PT ;  /* 0x0000001e4b1e7209 */ /* 0x000fe20007800000 */
[----:B------:R-:W-:-:S03]  /*7570*/  FADD R31, R31, -R7 ;  /* 0x800000071f1f7221 */ /* 0x000fc60000000000 */
[----:B0-----:R-:W-:Y:S01]  /*7580*/  FMNMX R37, R78, R30, !PT ;  /* 0x0000001e4e257209 */ /* 0x001fe20007800000 */
[----:B------:R-:W-:-:S03]  /*7590*/  FMUL R31, R31, 1.4426950216293334961 ;  /* 0x3fb8aa3b1f1f7820 */ /* 0x000fc60000400000 */
[----:B------:R-:W-:Y:S01]  /*75a0*/  FMNMX R37, R82, R37, !PT ;  /* 0x0000002552257209 */ /* 0x000fe20007800000 */
[----:B------:R0:W-:Y:S01]  /*75b0*/  MUFU.EX2 R60, R31 ;  /* 0x0000001f003c7308 */ /* 0x0001e20000000800 */
[--C-:B------:R-:W-:Y:S02]  /*75c0*/  FADD R36, R36, -R7.reuse ;  /* 0x8000000724247221 */ /* 0x100fe40000000000 */
[----:B------:R-:W-:Y:S01]  /*75d0*/  FMNMX R37, R86, R37, !PT ;  /* 0x0000002556257209 */ /* 0x000fe20007800000 */
[----:B------:R-:W-:Y:S01]  /*75e0*/  FADD R35, R35, -R7 ;  /* 0x8000000723237221 */ /* 0x000fe20000000000 */
[----:B------:R-:W-:Y:S02]  /*75f0*/  FMUL R36, R36, 1.4426950216293334961 ;  /* 0x3fb8aa3b24247820 */ /* 0x000fe40000400000 */
[----:B------:R-:W-:Y:S01]  /*7600*/  FMNMX R37, R87, R37, !PT ;  /* 0x0000002557257209 */ /* 0x000fe20007800000 */
[----:B0-----:R-:W-:Y:S01]  /*7610*/  FMUL R31, R73, UR44 ;  /* 0x0000002c491f7c20 */ /* 0x001fe20008400000 */
[----:B------:R-:W-:-:S02]  /*7620*/  FMUL R30, R76, UR44 ;  /* 0x0000002c4c1e7c20 */ /* 0x000fc40008400000 */
[----:B------:R-:W-:Y:S01]  /*7630*/  FMNMX R37, R47, R37, !PT ;  /* 0x000000252f257209 */ /* 0x000fe20007800000 */
[----:B------:R-:W-:Y:S01]  /*7640*/  FMUL R35, R35, 1.4426950216293334961 ;  /* 0x3fb8aa3b23237820 */ /* 0x000fe20000400000 */
[----:B------:R-:W-:Y:S01]  /*7650*/  FSEL R31, R31, -INF , !P1 ;  /* 0xff8000001f1f7808 */ /* 0x000fe20004800000 */
[----:B------:R0:W-:Y:S01]  /*7660*/  MUFU.EX2 R64, R36 ;  /* 0x0000002400407308 */ /* 0x0001e20000000800 */
[--C-:B------:R-:W-:Y:S01]  /*7670*/  FADD R39, R39, -R7.reuse ;  /* 0x8000000727277221 */ /* 0x100fe20000000000 */
[----:B------:R-:W-:Y:S01]  /*7680*/  FADD R69, R40, -R7 ;  /* 0x8000000728457221 */ /* 0x000fe20000000000 */
[----:B------:R-:W-:Y:S02]  /*7690*/  FSEL R30, R30, -INF , !P0 ;  /* 0xff8000001e1e7808 */ /* 0x000fe40004000000 */
[----:B------:R-:W-:Y:S01]  /*76a0*/  FMNMX R40, R31, R37, !PT ;  /* 0x000000251f287209 */ /* 0x000fe20007800000 */
[----:B------:R-:W-:Y:S01]  /*76b0*/  FMUL R39, R39, 1.4426950216293334961 ;  /* 0x3fb8aa3b27277820 */ /* 0x000fe20000400000 */
[----:B0-----:R-:W-:Y:S01]  /*76c0*/  FMUL R36, R77, UR44 ;  /* 0x0000002c4d247c20 */ /* 0x001fe20008400000 */
[----:B------:R0:W-:Y:S01]  /*76d0*/  MUFU.EX2 R61, R35 ;  /* 0x00000023003d7308 */ /* 0x0001e20000000800 */
[----:B------:R-:W-:-:S03]  /*76e0*/  FMNMX R40, R30, R40, !PT ;  /* 0x000000281e287209 */ /* 0x000fc60007800000 */
[----:B------:R-:W-:Y:S01]  /*76f0*/  FSEL R36, R36, -INF , !P3 ;  /* 0xff80000024247808 */ /* 0x000fe20005800000 */
[----:B------:R-:W-:Y:S01]  /*7700*/  FADD R70, R41, -R7 ;  /* 0x8000000729467221 */ /* 0x000fe20000000000 */
[----:B0-----:R-:W-:Y:S02]  /*7710*/  FMUL R35, R80, UR44 ;  /* 0x0000002c50237c20 */ /* 0x001fe40008400000 */
[----:B------:R0:W-:Y:S01]  /*7720*/  MUFU.EX2 R68, R39 ;  /* 0x0000002700447308 */ /* 0x0001e20000000800 */
[----:B------:R-:W-:Y:S02]  /*7730*/  FMNMX R41, R36, R40, !PT ;  /* 0x0000002824297209 */ /* 0x000fe40007800000 */
[----:B------:R-:W-:Y:S01]  /*7740*/  FSEL R35, R35, -INF , !P5 ;  /* 0xff80000023237808 */ /* 0x000fe20006800000 */
[----:B------:R-:W-:Y:S01]  /*7750*/  FMUL R37, R84, UR44 ;  /* 0x0000002c54257c20 */ /* 0x000fe20008400000 */
[----:B0-----:R-:W-:Y:S02]  /*7760*/  FMUL R39, R81, UR44 ;  /* 0x0000002c51277c20 */ /* 0x001fe40008400000 */
[----:B------:R-:W-:Y:S01]  /*7770*/  FMNMX R41, R35, R41, !PT ;  /* 0x0000002923297209 */ /* 0x000fe20007800000 */
[----:B------:R-:W-:-:S02]  /*7780*/  FMUL R40, R85, UR44 ;  /* 0x0000002c55287c20 */ /* 0x000fc40008400000 */
[----:B------:R-:W-:Y:S02]  /*7790*/  FSEL R39, R39, -INF , !P2 ;  /* 0xff80000027277808 */ /* 0x000fe40005000000 */
[----:B------:R-:W-:Y:S02]  /*77a0*/  FSEL R37, R37, -INF , !P4 ;  /* 0xff80000025257808 */ /* 0x000fe40006000000 */
[----:B------:R-:W-:Y:S02]  /*77b0*/  FMNMX R41, R39, R41, !PT ;  /* 0x0000002927297209 */ /* 0x000fe40007800000 */
[----:B------:R-:W-:Y:S02]  /*77c0*/  FSEL R40, R40, -INF , !P6 ;  /* 0xff80000028287808 */ /* 0x000fe40007000000 */
[----:B------:R-:W-:-:S04]  /*77d0*/  FMNMX R41, R37, R41, !PT ;  /* 0x0000002925297209 */ /* 0x000fc80007800000 */
[----:B------:R-:W-:Y:S01]  /*77e0*/  FMNMX R41, R40, R41, !PT ;  /* 0x0000002928297209 */ /* 0x000fe20007800000 */
[----:B------:R-:W-:-:S04]  /*77f0*/  FADD R72, R42, -R7 ;  /* 0x800000072a487221 */ /* 0x000fc80000000000 */
[----:B------:R-:W0:Y:S02]  /*7800*/  SHFL.BFLY PT, R42, R41, 0x2, 0x1f ;  /* 0x0c401f00292a7f89 */ /* 0x000e2400000e0000 */
[----:B0-----:R-:W-:-:S05]  /*7810*/  FMNMX R41, R41, R42, !PT ;  /* 0x0000002a29297209 */ /* 0x001fca0007800000 */
[----:B------:R-:W0:Y:S04]  /*7820*/  SHFL.BFLY PT, R42, R41, 0x1, 0x1f ;  /* 0x0c201f00292a7f89 */ /* 0x000e2800000e0000 */
[----:B------:R-:W-:Y:S04]  /*7830*/  STS.U16 [R11+UR20+0x8100], R71 ;  /* 0x008100470b007988 */ /* 0x000fe80008000414 */
[----:B------:R-:W-:Y:S01]  /*7840*/  STS.U16 [R11+UR20+0x8500], R175 ;  /* 0x008500af0b007988 */ /* 0x000fe20008000414 */
[----:B0-----:R-:W-:Y:S01]  /*7850*/  FMNMX R42, R41, R42, !PT ;  /* 0x0000002a292a7209 */ /* 0x001fe20007800000 */
[----:B------:R-:W-:-:S03]  /*7860*/  FADD R41, R67, -R7 ;  /* 0x8000000743297221 */ /* 0x000fc60000000000 */
[----:B------:R-:W-:Y:S01]  /*7870*/  FMNMX R67, R42, R9, !PT ;  /* 0x000000092a437209 */ /* 0x000fe20007800000 */
[----:B------:R-:W-:Y:S01]  /*7880*/  FMUL R41, R41, 1.4426950216293334961 ;  /* 0x3fb8aa3b29297820 */ /* 0x000fe20000400000 */
[----:B------:R-:W-:-:S03]  /*7890*/  FADD R42, -R7, R5 ;  /* 0x00000005072a7221 */ /* 0x000fc60000000100 */
[----:B------:R0:W-:Y:S01]  /*78a0*/  MUFU.EX2 R5, R41 ;  /* 0x0000002900057308 */ /* 0x0001e20000000800 */
[----:B------:R-:W-:Y:S01]  /*78b0*/  FMUL R42, R42, 1.4426950216293334961 ;  /* 0x3fb8aa3b2a2a7820 */ /* 0x000fe20000400000 */
[----:B------:R-:W-:Y:S01]  /*78c0*/  STS.U16 [R11+UR20+0x8900], R180 ;  /* 0x008900b40b007988 */ /* 0x000fe20008000414 */
[----:B0-----:R-:W-:-:S03]  /*78d0*/  FADD R41, R18, -R67 ;  /* 0x8000004312297221 */ /* 0x001fc60000000000 */
[----:B------:R-:W-:Y:S02]  /*78e0*/  STS.U16 [R11+UR20+0x8d00], R185 ;  /* 0x008d00b90b007988 */ /* 0x000fe40008000414 */
[----:B------:R0:W1:Y:S01]  /*78f0*/  MUFU.EX2 R18, R42 ;  /* 0x0000002a00127308 */ /* 0x0000620000000800 */
[----:B------:R-:W-:Y:S01]  /*7900*/  FMUL R41, R41, 1.4426950216293334961 ;  /* 0x3fb8aa3b29297820 */ /* 0x000fe20000400000 */
[----:B------:R-:W-:Y:S01]  /*7910*/  STS.U16 [R11+UR20+0x9100], R190 ;  /* 0x009100be0b007988 */ /* 0x000fe20008000414 */
[----:B------:R-:W-:-:S03]  /*7920*/  FADD R28, R28, -R67 ;  /* 0x800000431c1c7221 */ /* 0x000fc60000000000 */
[----:B------:R-:W-:Y:S01]  /*7930*/  STS.U16 [R11+UR20+0x9500], R171 ;  /* 0x009500ab0b007988 */ /* 0x000fe20008000414 */
[----:B0-----:R-:W-:-:S03]  /*7940*/  FADD R42, R13, -R67 ;  /* 0x800000430d2a7221 */ /* 0x001fc60000000000 */
[----:B------:R-:W-:Y:S01]  /*7950*/  STS.U16 [R11+UR20+0x9900], R200 ;  /* 0x009900c80b007988 */ /* 0x000fe20008000414 */
[----:B------:R0:W-:Y:S03]  /*7960*/  MUFU.EX2 R13, R41 ;  /* 0x00000029000d7308 */ /* 0x0001e60000000800 */
[----:B------:R-:W-:Y:S04]  /*7970*/  STS.U16 [R11+UR20+0x9d00], R205 ;  /* 0x009d00cd0b007988 */ /* 0x000fe80008000414 */
[----:B---3--:R-:W-:Y:S04]  /*7980*/  STS.U16 [R11+UR20+0xa100], R212 ;  /* 0x00a100d40b007988 */ /* 0x008fe80008000414 */
[----:B----4-:R-:W-:Y:S04]  /*7990*/  STS.U16 [R11+UR20+0xa500], R217 ;  /* 0x00a500d90b007988 */ /* 0x010fe80008000414 */
[----:B-----5:R-:W-:Y:S04]  /*79a0*/  STS.U16 [R11+UR20+0xa900], R224 ;  /* 0x00a900e00b007988 */ /* 0x020fe80008000414 */
[----:B--2---:R-:W-:Y:S04]  /*79b0*/  STS.U16 [R11+UR20+0xad00], R230 ;  /* 0x00ad00e60b007988 */ /* 0x004fe80008000414 */
[----:B------:R-:W-:Y:S04]  /*79c0*/  STS.U16 [R11+UR20+0xb100], R236 ;  /* 0x00b100ec0b007988 */ /* 0x000fe80008000414 */
[----:B------:R-:W-:Y:S04]  /*79d0*/  STS.U16 [R11+UR20+0xb500], R240 ;  /* 0x00b500f00b007988 */ /* 0x000fe80008000414 */
[----:B------:R-:W-:Y:S04]  /*79e0*/  STS.U16 [R11+UR20+0xb900], R243 ;  /* 0x00b900f30b007988 */ /* 0x000fe80008000414 */
[----:B------:R-:W-:Y:S01]  /*79f0*/  STS.U16 [R11+UR20+0xbd00], R169 ;  /* 0x00bd00a90b007988 */ /* 0x000fe20008000414 */
[----:B------:R-:W-:-:S03]  /*7a00*/  FADD R43, R43, -R7 ;  /* 0x800000072b2b7221 */ /* 0x000fc60000000000 */
[----:B------:R-:W-:Y:S01]  /*7a10*/  STS.U16 [R10+UR20+0x8200], R163 ;  /* 0x008200a30a007988 */ /* 0x000fe20008000414 */
[----:B0-----:R-:W-:-:S03]  /*7a20*/  FADD R41, R16, -R67 ;  /* 0x8000004310297221 */ /* 0x001fc60000000000 */
        /* <DEDUP_REMOVED lines=31> */
[----:B------:R-:W-:Y:S01]  /*7c20*/  FMUL R42, R42, 1.4426950216293334961 ;  /* 0x3fb8aa3b2a2a7820 */ /* 0x000fe20000400000 */
[----:B------:R2:W-:Y:S06]  /*7c30*/  MEMBAR.ALL.CTA ;  /* 0x0000000000007992 */ /* 0x0005ec0000008000 */
[----:B--2---:R-:W2:Y:S01]  /*7c40*/  FENCE.VIEW.ASYNC.S ;  /* 0x00000000000073c6 */ /* 0x004ea20000000000 */
[----:B------:R-:W-:Y:S01]  /*7c50*/  FMUL R28, R28, 1.4426950216293334961 ;  /* 0x3fb8aa3b1c1c7820 */ /* 0x000fe20000400000 */
[----:B------:R-:W-:Y:S01]  /*7c60*/  FMUL R43, R43, 1.4426950216293334961 ;  /* 0x3fb8aa3b2b2b7820 */ /* 0x000fe20000400000 */
[----:B------:R-:W-:Y:S01]  /*7c70*/  FMUL R41, R41, 1.4426950216293334961 ;  /* 0x3fb8aa3b29297820 */ /* 0x000fe20000400000 */
[----:B------:R-:W-:Y:S01]  /*7c80*/  FADD R29, R29, -R67 ;  /* 0x800000431d1d7221 */ /* 0x000fe20000000000 */
[----:B------:R3:W-:Y:S01]  /*7c90*/  MUFU.EX2 R16, R42 ;  /* 0x0000002a00107308 */ /* 0x0007e20000000800 */
[----:B------:R-:W-:-:S02]  /*7ca0*/  FADD R44, R44, -R7 ;  /* 0x800000072c2c7221 */ /* 0x000fc40000000000 */
[----:B------:R-:W-:-:S05]  /*7cb0*/  FMUL R29, R29, 1.4426950216293334961 ;  /* 0x3fb8aa3b1d1d7820 */ /* 0x000fca0000400000 */
[----:B------:R4:W-:Y:S01]  /*7cc0*/  MUFU.EX2 R159, R28 ;  /* 0x0000001c009f7308 */ /* 0x0009e20000000800 */
[----:B---3--:R-:W-:Y:S01]  /*7cd0*/  FADD R42, R17, -R67 ;  /* 0x80000043112a7221 */ /* 0x008fe20000000000 */
[----:B------:R-:W-:-:S03]  /*7ce0*/  FMUL R44, R44, 1.4426950216293334961 ;  /* 0x3fb8aa3b2c2c7820 */ /* 0x000fc60000400000 */
[----:B------:R-:W-:-:S03]  /*7cf0*/  FMUL R42, R42, 1.4426950216293334961 ;  /* 0x3fb8aa3b2a2a7820 */ /* 0x000fc60000400000 */
[----:B------:R3:W-:Y:S01]  /*7d00*/  MUFU.EX2 R73, R43 ;  /* 0x0000002b00497308 */ /* 0x0007e20000000800 */
[----:B----4-:R-:W-:-:S04]  /*7d10*/  FADD R28, R74, -R67 ;  /* 0x800000434a1c7221 */ /* 0x010fc80000000000 */
[----:B------:R-:W-:-:S03]  /*7d20*/  FMUL R28, R28, 1.4426950216293334961 ;  /* 0x3fb8aa3b1c1c7820 */ /* 0x000fc60000400000 */
[----:B------:R4:W-:Y:S01]  /*7d30*/  MUFU.EX2 R17, R41 ;  /* 0x0000002900117308 */ /* 0x0009e20000000800 */
[--C-:B---3--:R-:W-:Y:S01]  /*7d40*/  FADD R43, R62, -R7.reuse ;  /* 0x800000073e2b7221 */ /* 0x108fe20000000000 */
[----:B------:R-:W-:-:S03]  /*7d50*/  FADD R14, R14, -R7 ;  /* 0x800000070e0e7221 */ /* 0x000fc60000000000 */
[----:B------:R-:W-:Y:S01]  /*7d60*/  FMUL R43, R43, 1.4426950216293334961 ;  /* 0x3fb8aa3b2b2b7820 */ /* 0x000fe20000400000 */
[----:B----4-:R-:W-:Y:S02]  /*7d70*/  FADD R41, R21, -R67 ;  /* 0x8000004315297221 */ /* 0x010fe40000000000 */
[----:B------:R3:W-:Y:S02]  /*7d80*/  MUFU.EX2 R160, R29 ;  /* 0x0000001d00a07308 */ /* 0x0007e40000000800 */
[----:B------:R-:W-:Y:S01]  /*7d90*/  FMUL R41, R41, 1.4426950216293334961 ;  /* 0x3fb8aa3b29297820 */ /* 0x000fe20000400000 */
[--C-:B------:R-:W-:Y:S01]  /*7da0*/  FADD R19, R19, -R7.reuse ;  /* 0x8000000713137221 */ /* 0x100fe20000000000 */
[--C-:B------:R-:W-:Y:S01]  /*7db0*/  FADD R23, R23, -R7.reuse ;  /* 0x8000000717177221 */ /* 0x100fe20000000000 */
[--C-:B------:R-:W-:Y:S01]  /*7dc0*/  FADD R80, R48, -R7.reuse ;  /* 0x8000000730507221 */ /* 0x100fe20000000000 */
[----:B------:R-:W-:Y:S02]  /*7dd0*/  FADD R156, R58, -R7 ;  /* 0x800000073a9c7221 */ /* 0x000fe40000000000 */
[----:B------:R4:W-:Y:S01]  /*7de0*/  MUFU.EX2 R76, R44 ;  /* 0x0000002c004c7308 */ /* 0x0009e20000000800 */
[--C-:B---3--:R-:W-:Y:S01]  /*7df0*/  FADD R29, R75, -R67.reuse ;  /* 0x800000434b1d7221 */ /* 0x108fe20000000000 */
[--C-:B------:R-:W-:Y:S01]  /*7e00*/  FADD R78, R78, -R67.reuse ;  /* 0x800000434e4e7221 */ /* 0x100fe20000000000 */
[--C-:B------:R-:W-:Y:S01]  /*7e10*/  FADD R82, R82, -R67.reuse ;  /* 0x8000004352527221 */ /* 0x100fe20000000000 */
[--C-:B------:R-:W-:Y:S01]  /*7e20*/  FADD R86, R86, -R67.reuse ;  /* 0x8000004356567221 */ /* 0x100fe20000000000 */
[----:B------:R-:W-:-:S03]  /*7e30*/  FADD R87, R87, -R67 ;  /* 0x8000004357577221 */ /* 0x000fc60000000000 */
[----:B------:R3:W-:Y:S01]  /*7e40*/  MUFU.EX2 R21, R42 ;  /* 0x0000002a00157308 */ /* 0x0007e20000000800 */
[--C-:B----4-:R-:W-:Y:S01]  /*7e50*/  FADD R44, R63, -R7.reuse ;  /* 0x800000073f2c7221 */ /* 0x110fe20000000000 */
[--C-:B------:R-:W-:Y:S01]  /*7e60*/  FADD R46, R46, -R7.reuse ;  /* 0x800000072e2e7221 */ /* 0x100fe20000000000 */
[--C-:B------:R-:W-:Y:S01]  /*7e70*/  FADD R45, R45, -R7.reuse ;  /* 0x800000072d2d7221 */ /* 0x100fe20000000000 */
[--C-:B------:R-:W-:Y:S01]  /*7e80*/  FADD R50, R50, -R7.reuse ;  /* 0x8000000732327221 */ /* 0x100fe20000000000 */
[----:B------:R-:W-:-:S03]  /*7e90*/  FADD R51, R51, -R7 ;  /* 0x8000000733337221 */ /* 0x000fc60000000000 */
[----:B------:R4:W-:Y:S01]  /*7ea0*/  MUFU.EX2 R75, R28 ;  /* 0x0000001c004b7308 */ /* 0x0009e20000000800 */
[----:B---3--:R-:W-:Y:S01]  /*7eb0*/  FADD R42, R22, -R67 ;  /* 0x80000043162a7221 */ /* 0x008fe20000000000 */
[--C-:B------:R-:W-:Y:S01]  /*7ec0*/  FADD R54, R54, -R7.reuse ;  /* 0x8000000736367221 */ /* 0x100fe20000000000 */
[--C-:B------:R-:W-:Y:S01]  /*7ed0*/  FADD R55, R55, -R7.reuse ;  /* 0x8000000737377221 */ /* 0x100fe20000000000 */
[----:B------:R-:W-:Y:S01]  /*7ee0*/  FADD R59, R59, -R7 ;  /* 0x800000073b3b7221 */ /* 0x000fe20000000000 */
[--C-:B------:R-:W-:Y:S01]  /*7ef0*/  FADD R32, R32, -R67.reuse ;  /* 0x8000004320207221 */ /* 0x100fe20000000000 */
[--C-:B------:R-:W-:Y:S01]  /*7f00*/  FADD R33, R33, -R67.reuse ;  /* 0x8000004321217221 */ /* 0x100fe20000000000 */
[----:B------:R-:W-:Y:S01]  /*7f10*/  FADD R34, R34, -R67 ;  /* 0x8000004322227221 */ /* 0x000fe20000000000 */
[----:B------:R3:W-:Y:S01]  /*7f20*/  MUFU.EX2 R63, R43 ;  /* 0x0000002b003f7308 */ /* 0x0007e20000000800 */
[----:B----4-:R-:W-:Y:S01]  /*7f30*/  FADD R28, -R67, R9 ;  /* 0x00000009431c7221 */ /* 0x010fe20000000100 */
[--C-:B------:R-:W-:Y:S01]  /*7f40*/  FADD R38, R38, -R67.reuse ;  /* 0x8000004326267221 */ /* 0x100fe20000000000 */
[--C-:B------:R-:W-:Y:S01]  /*7f50*/  FADD R49, R49, -R67.reuse ;  /* 0x8000004331317221 */ /* 0x100fe20000000000 */
[--C-:B------:R-:W-:Y:S01]  /*7f60*/  FADD R52, R52, -R67.reuse ;  /* 0x8000004334347221 */ /* 0x100fe20000000000 */
[--C-:B------:R-:W-:Y:S01]  /*7f70*/  FADD R53, R53, -R67.reuse ;  /* 0x8000004335357221 */ /* 0x100fe20000000000 */
[--C-:B------:R-:W-:Y:S01]  /*7f80*/  FADD R56, R56, -R67.reuse ;  /* 0x8000004338387221 */ /* 0x100fe20000000000 */
[----:B------:R-:W-:Y:S01]  /*7f90*/  FADD R57, R57, -R67 ;  /* 0x8000004339397221 */ /* 0x000fe20000000000 */
[----:B------:R4:W-:Y:S01]  /*7fa0*/  MUFU.EX2 R22, R41 ;  /* 0x0000002900167308 */ /* 0x0009e20000000800 */
[----:B---3--:R-:W-:Y:S01]  /*7fb0*/  FADD R43, R66, -R7 ;  /* 0x80000007422b7221 */ /* 0x008fe20000000000 */
[--C-:B------:R-:W-:Y:S01]  /*7fc0*/  FADD R47, R47, -R67.reuse ;  /* 0x800000432f2f7221 */ /* 0x100fe20000000000 */
[--C-:B------:R-:W-:Y:S01]  /*7fd0*/  FADD R31, R31, -R67.reuse ;  /* 0x800000431f1f7221 */ /* 0x100fe20000000000 */
[--C-:B------:R-:W-:Y:S01]  /*7fe0*/  FADD R30, R30, -R67.reuse ;  /* 0x800000431e1e7221 */ /* 0x100fe20000000000 */
[--C-:B------:R-:W-:Y:S01]  /*7ff0*/  FADD R36, R36, -R67.reuse ;  /* 0x8000004324247221 */ /* 0x100fe20000000000 */
[--C-:B------:R-:W-:Y:S01]  /*8000*/  FADD R35, R35, -R67.reuse ;  /* 0x8000004323237221 */ /* 0x100fe20000000000 */
[--C-:B------:R-:W-:Y:S01]  /*8010*/  FADD R39, R39, -R67.reuse ;  /* 0x8000004327277221 */ /* 0x100fe20000000000 */
[--C-:B------:R-:W-:Y:S01]  /*8020*/  FADD R37, R37, -R67.reuse ;  /* 0x8000004325257221 */ /* 0x100fe20000000000 */
[--C-:B----4-:R-:W-:Y:S01]  /*8030*/  FADD R41, R25, -R67.reuse ;  /* 0x8000004319297221 */ /* 0x110fe20000000000 */
[----:B------:R-:W-:Y:S01]  /*8040*/  FADD R40, R40, -R67 ;  /* 0x8000004328287221 */ /* 0x000fe20000000000 */
[----:B------:R-:W-:Y:S01]  /*8050*/  FMUL R14, R14, 1.4426950216293334961 ;  /* 0x3fb8aa3b0e0e7820 */ /* 0x000fe20000400000 */
        /* <DEDUP_REMOVED lines=41> */
[----:B0-----:R-:W0:Y:S08]  /*82f0*/  MUFU.EX2 R173, R28 ;  /* 0x0000001c00ad7308 */ /* 0x001e300000000800 */
[----:B------:R-:W-:Y:S08]  /*8300*/  MUFU.EX2 R12, R12 ;  /* 0x0000000c000c7308 */ /* 0x000ff00000000800 */
[----:B------:R-:W3:Y:S08]  /*8310*/  MUFU.EX2 R14, R14 ;  /* 0x0000000e000e7308 */ /* 0x000ef00000000800 */
[----:B------:R-:W-:Y:S08]  /*8320*/  MUFU.EX2 R15, R15 ;  /* 0x0000000f000f7308 */ /* 0x000ff00000000800 */
[----:B------:R-:W4:Y:S08]  /*8330*/  MUFU.EX2 R19, R19 ;  /* 0x0000001300137308 */ /* 0x000f300000000800 */
[----:B------:R-:W-:Y:S08]  /*8340*/  MUFU.EX2 R20, R20 ;  /* 0x0000001400147308 */ /* 0x000ff00000000800 */
        /* <DEDUP_REMOVED lines=17> */
[----:B------:R-:W5:Y:S08]  /*8460*/  MUFU.EX2 R25, R42 ;  /* 0x0000002a00197308 */ /* 0x000f700000000800 */
[----:B------:R-:W2:Y:S08]  /*8470*/  MUFU.EX2 R158, R41 ;  /* 0x00000029009e7308 */ /* 0x000eb00000000800 */
[----:B------:R-:W2:Y:S08]  /*8480*/  MUFU.EX2 R161, R32 ;  /* 0x0000002000a17308 */ /* 0x000eb00000000800 */
[----:B------:R-:W-:Y:S08]  /*8490*/  MUFU.EX2 R162, R33 ;  /* 0x0000002100a27308 */ /* 0x000ff00000000800 */
[----:B------:R-:W2:Y:S08]  /*84a0*/  MUFU.EX2 R165, R34 ;  /* 0x0000002200a57308 */ /* 0x000eb00000000800 */
[----:B------:R-:W-:Y:S08]  /*84b0*/  MUFU.EX2 R167, R38 ;  /* 0x0000002600a77308 */ /* 0x000ff00000000800 */
[----:B------:R-:W2:Y:S08]  /*84c0*/  MUFU.EX2 R229, R49 ;  /* 0x0000003100e57308 */ /* 0x000eb00000000800 */
[----:B------:R-:W-:Y:S08]  /*84d0*/  MUFU.EX2 R231, R52 ;  /* 0x0000003400e77308 */ /* 0x000ff00000000800 */
[----:B------:R-:W2:Y:S08]  /*84e0*/  MUFU.EX2 R233, R53 ;  /* 0x0000003500e97308 */ /* 0x000eb00000000800 */
[----:B------:R-:W-:Y:S08]  /*84f0*/  MUFU.EX2 R235, R56 ;  /* 0x0000003800eb7308 */ /* 0x000ff00000000800 */
[----:B------:R-:W2:Y:S08]  /*8500*/  MUFU.EX2 R74, R57 ;  /* 0x00000039004a7308 */ /* 0x000eb00000000800 */
[----:B------:R3:W2:Y:S08]  /*8510*/  MUFU.EX2 R71, R29 ;  /* 0x0000001d00477308 */ /* 0x0006b00000000800 */
[----:B------:R-:W-:Y:S08]  /*8520*/  MUFU.EX2 R78, R78 ;  /* 0x0000004e004e7308 */ /* 0x000ff00000000800 */
[----:B------:R-:W2:Y:S08]  /*8530*/  MUFU.EX2 R82, R82 ;  /* 0x0000005200527308 */ /* 0x000eb00000000800 */
[----:B------:R-:W-:Y:S08]  /*8540*/  MUFU.EX2 R86, R86 ;  /* 0x0000005600567308 */ /* 0x000ff00000000800 */
[----:B------:R-:W2:Y:S08]  /*8550*/  MUFU.EX2 R87, R87 ;  /* 0x0000005700577308 */ /* 0x000eb00000000800 */
[----:B------:R-:W-:Y:S08]  /*8560*/  MUFU.EX2 R171, R47 ;  /* 0x0000002f00ab7308 */ /* 0x000ff00000000800 */
[----:B------:R4:W2:Y:S08]  /*8570*/  MUFU.EX2 R175, R31 ;  /* 0x0000001f00af7308 */ /* 0x0008b00000000800 */
[----:B------:R5:W-:Y:S08]  /*8580*/  MUFU.EX2 R11, R30 ;  /* 0x0000001e000b7308 */ /* 0x000bf00000000800 */
[----:B------:R-:W2:Y:S08]  /*8590*/  MUFU.EX2 R163, R36 ;  /* 0x0000002400a37308 */ /* 0x000eb00000000800 */
[----:B------:R2:W-:Y:S08]  /*85a0*/  MUFU.EX2 R169, R35 ;  /* 0x0000002300a97308 */ /* 0x0005f00000000800 */
[----:B------:R-:W2:Y:S08]  /*85b0*/  MUFU.EX2 R10, R39 ;  /* 0x00000027000a7308 */ /* 0x000eb00000000800 */
[----:B------:R2:W-:Y:S08]  /*85c0*/  MUFU.EX2 R166, R37 ;  /* 0x0000002500a67308 */ /* 0x0005f00000000800 */
[----:B------:R2:W2:Y:S01]  /*85d0*/  MUFU.EX2 R9, R40 ;  /* 0x0000002800097308 */ /* 0x0004a20000000800 */
[-C--:B-1----:R-:W-:Y:S01]  /*85e0*/  FMUL R90, R90, R18.reuse ;  /* 0x000000125a5a7220 */ /* 0x082fe20000400000 */
[-C--:B------:R-:W-:Y:S01]  /*85f0*/  FMUL R91, R91, R18.reuse ;  /* 0x000000125b5b7220 */ /* 0x080fe20000400000 */
        /* <DEDUP_REMOVED lines=29> */
[----:B------:R-:W-:Y:S01]  /*87d0*/  FMUL R151, R151, R18 ;  /* 0x0000001297977220 */ /* 0x000fe20000400000 */
[-C--:B0-----:R-:W-:Y:S01]  /*87e0*/  FMUL R88, R88, R173.reuse ;  /* 0x000000ad58587220 */ /* 0x081fe20000400000 */
        /* <DEDUP_REMOVED lines=31> */
[----:B---3--:R-:W-:-:S02]  /*89e0*/  F2FP.F16.F32.PACK_AB R29, R14, R12 ;  /* 0x0000000c0e1d723e */ /* 0x008fc400000000ff */
[----:B----4-:R-:W-:Y:S02]  /*89f0*/  F2FP.F16.F32.PACK_AB R31, R19, R15 ;  /* 0x0000000f131f723e */ /* 0x010fe400000000ff */
[----:B------:R-:W-:Y:S02]  /*8a00*/  F2FP.F16.F32.PACK_AB R28, R16, R13 ;  /* 0x0000000d101c723e */ /* 0x000fe400000000ff */
[----:B-----5:R-:W-:Y:S02]  /*8a10*/  F2FP.F16.F32.PACK_AB R30, R21, R17 ;  /* 0x00000011151e723e */ /* 0x020fe400000000ff */
[----:B------:R-:W-:Y:S02]  /*8a20*/  F2FP.F16.F32.PACK_AB R32, R25, R22 ;  /* 0x000000161920723e */ /* 0x000fe400000000ff */
[----:B------:R-:W-:Y:S02]  /*8a30*/  F2FP.F16.F32.PACK_AB R33, R23, R20 ;  /* 0x000000141721723e */ /* 0x000fe400000000ff */
[----:B--2---:R-:W-:-:S02]  /*8a40*/  F2FP.F16.F32.PACK_AB R34, R159, R158 ;  /* 0x0000009e9f22723e */ /* 0x004fc400000000ff */
[----:B------:R-:W-:Y:S02]  /*8a50*/  F2FP.F16.F32.PACK_AB R35, R26, R24 ;  /* 0x000000181a23723e */ /* 0x000fe400000000ff */
[----:B------:R-:W-:Y:S02]  /*8a60*/  F2FP.F16.F32.PACK_AB R36, R161, R160 ;  /* 0x000000a0a124723e */ /* 0x000fe400000000ff */
[----:B------:R-:W-:Y:S02]  /*8a70*/  F2FP.F16.F32.PACK_AB R37, R60, R27 ;  /* 0x0000001b3c25723e */ /* 0x000fe400000000ff */
[----:B------:R-:W-:Y:S02]  /*8a80*/  F2FP.F16.F32.PACK_AB R38, R165, R162 ;  /* 0x000000a2a526723e */ /* 0x000fe400000000ff */
[----:B------:R-:W-:Y:S02]  /*8a90*/  F2FP.F16.F32.PACK_AB R39, R64, R61 ;  /* 0x0000003d4027723e */ /* 0x000fe400000000ff */
[----:B------:R-:W-:-:S02]  /*8aa0*/  F2FP.F16.F32.PACK_AB R40, R229, R167 ;  /* 0x000000a7e528723e */ /* 0x000fc400000000ff */
        /* <DEDUP_REMOVED lines=18> */
[----:B------:R-:W-:Y:S01]  /*8bd0*/  F2FP.F16.F32.PACK_AB R59, R5, R157 ;  /* 0x0000009d053b723e */ /* 0x000fe200000000ff */
[----:B------:R-:W-:Y:S06]  /*8be0*/  BAR.SYNC.DEFER_BLOCKING 0x0 ;  /* 0x0000000000007b1d */ /* 0x000fec0000010000 */
[----:B------:R-:W-:-:S06]  /*8bf0*/  WARPGROUP.ARRIVE ;  /* 0x00000000000079c5 */ /* 0x000fcc0000000000 */
[----:B------:R-:W-:-:S12]  /*8c00*/  HGMMA.64x128x16.F32 R88, R28, gdesc[UR8], R88 ;  /* 0x01e000081c587df0 */ /* 0x000fd80008700858 */
[----:B------:R-:W-:-:S12]  /*8c10*/  HGMMA.64x128x16.F32 R88, R32, gdesc[UR12], R88 ;  /* 0x01e0000c20587df0 */ /* 0x000fd80008700858 */
[----:B------:R-:W-:-:S12]  /*8c20*/  HGMMA.64x128x16.F32 R88, R36, gdesc[UR24], R88 ;  /* 0x01e0001824587df0 */ /* 0x000fd80008700858 */
[----:B------:R-:W-:-:S12]  /*8c30*/  HGMMA.64x128x16.F32 R88, R40, gdesc[UR28], R88 ;  /* 0x01e0001c28587df0 */ /* 0x000fd80008700858 */
[----:B------:R-:W-:-:S12]  /*8c40*/  HGMMA.64x128x16.F32 R88, R44, gdesc[UR32], R88 ;  /* 0x01e000202c587df0 */ /* 0x000fd80008700858 */
[----:B------:R-:W-:Y:S01]  /*8c50*/  HGMMA.64x128x16.F32 R88, R48, gdesc[UR36], R88 ;  /* 0x01e0002430587df0 */ /* 0x000fe20008700858 */
[----:B------:R-:W-:Y:S01]  /*8c60*/  FADD R12, R12, R14 ;  /* 0x0000000e0c0c7221 */ /* 0x000fe20000000000 */
[----:B------:R-:W-:-:S03]  /*8c70*/  FADD R13, R13, R16 ;  /* 0x000000100d0d7221 */ /* 0x000fc60000000000 */
        /* <DEDUP_REMOVED lines=19> */
[----:B------:R-:W-:Y:S01]  /*8db0*/  HGMMA.64x128x16.F32 R88, R52, gdesc[UR40], R88 ;  /* 0x01e0002834587df0 */ /* 0x000fe20008700858 */
[----:B------:R-:W-:Y:S02]  /*8dc0*/  FADD R13, R165, R13 ;  /* 0x0000000da50d7221 */ /* 0x000fe40000000000 */
[----:B------:R-:W-:Y:S02]  /*8dd0*/  FADD R12, R65, R12 ;  /* 0x0000000c410c7221 */ /* 0x000fe40000000000 */
[----:B------:R-:W-:Y:S02]  /*8de0*/  FADD R13, R167, R13 ;  /* 0x0000000da70d7221 */ /* 0x000fe40000000000 */
[----:B------:R-:W-:Y:S02]  /*8df0*/  FADD R12, R68, R12 ;  /* 0x0000000c440c7221 */ /* 0x000fe40000000000 */
[----:B------:R-:W-:-:S02]  /*8e00*/  FADD R13, R229, R13 ;  /* 0x0000000de50d7221 */ /* 0x000fc40000000000 */
[----:B------:R-:W-:Y:S02]  /*8e10*/  FADD R12, R69, R12 ;  /* 0x0000000c450c7221 */ /* 0x000fe40000000000 */
        /* <DEDUP_REMOVED lines=28> */
[----:B------:R-:W-:Y:S01]  /*8fe0*/  FADD R13, R169, R13 ;  /* 0x0000000da90d7221 */ /* 0x000fe20000000000 */
[----:B------:R-:W-:Y:S01]  /*8ff0*/  HGMMA.64x128x16.F32 R88, R56, gdesc[UR16], R88, gsb0 ;  /* 0x01e0001038587df0 */ /* 0x000fe20008000858 */
[----:B------:R-:W-:-:S02]  /*9000*/  FADD R12, R66, R12 ;  /* 0x0000000c420c7221 */ /* 0x000fc40000000000 */
[----:B------:R-:W-:Y:S02]  /*9010*/  FADD R13, R10, R13 ;  /* 0x0000000d0a0d7221 */ /* 0x000fe40000000000 */
[----:B------:R-:W-:Y:S02]  /*9020*/  FADD R12, R157, R12 ;  /* 0x0000000c9d0c7221 */ /* 0x000fe40000000000 */
[----:B------:R-:W-:Y:S02]  /*9030*/  FADD R13, R166, R13 ;  /* 0x0000000da60d7221 */ /* 0x000fe40000000000 */
[----:B------:R-:W-:Y:S02]  /*9040*/  FADD R5, R5, R12 ;  /* 0x0000000c05057221 */ /* 0x000fe40000000000 */
[----:B------:R-:W-:Y:S01]  /*9050*/  FADD R9, R9, R13 ;  /* 0x0000000d09097221 */ /* 0x000fe20000000000 */
[----:B------:R-:W-:Y:S01]  /*9060*/  UIADD3 UR5, UP0, UR5, 0x80, URZ ;  /* 0x0000008005057890 */ /* 0x000fe2000ff1e03f */
[----:B------:R-:W0:Y:S01]  /*9070*/  LDC R13, c[0x0][0x254] ;  /* 0x00009500ff0d7b82 */ /* 0x000e220000000800 */
[----:B------:R-:W1:Y:S04]  /*9080*/  SHFL.BFLY PT, R10, R5, 0x2, 0x1f ;  /* 0x0c401f00050a7f89 */ /* 0x000e6800000e0000 */
[----:B------:R-:W2:Y:S01]  /*9090*/  SHFL.BFLY PT, R8, R9, 0x2, 0x1f ;  /* 0x0c401f0009087f89 */ /* 0x000ea200000e0000 */
[----:B------:R-:W-:-:S02]  /*90a0*/  UIADD3.X UR4, URZ, UR4, URZ, UP0, !UPT ;  /* 0x000000043f047290 */ /* 0x000fc400087fe43f */
[----:B------:R-:W3:Y:S01]  /*90b0*/  LDC R12, c[0x0][0x264] ;  /* 0x00009900ff0c7b82 */ /* 0x000ee20000000800 */
[----:B------:R-:W-:Y:S01]  /*90c0*/  ISETP.LE.U32.AND P0, PT, R252, UR5, PT ;  /* 0x00000005fc007c0c */ /* 0x000fe2000bf03070 */
[----:B-1----:R-:W-:Y:S01]  /*90d0*/  FADD R5, R5, R10 ;  /* 0x0000000a05057221 */ /* 0x002fe20000000000 */
[----:B--2---:R-:W-:-:S04]  /*90e0*/  FADD R9, R9, R8 ;  /* 0x0000000809097221 */ /* 0x004fc80000000000 */
[----:B------:R-:W1:Y:S04]  /*90f0*/  SHFL.BFLY PT, R11, R5, 0x1, 0x1f ;  /* 0x0c201f00050b7f89 */ /* 0x000e6800000e0000 */
[----:B------:R-:W2:Y:S01]  /*9100*/  SHFL.BFLY PT, R10, R9, 0x1, 0x1f ;  /* 0x0c201f00090a7f89 */ /* 0x000ea200000e0000 */
[----:B------:R-:W-:-:S05]  /*9110*/  IMAD.U32 R8, RZ, RZ, UR4 ;  /* 0x00000004ff087e24 */ /* 0x000fca000f8e00ff */
[----:B------:R-:W-:Y:S01]  /*9120*/  ISETP.GE.U32.AND.EX P0, PT, R8, RZ, PT, P0 ;  /* 0x000000ff0800720c */ /* 0x000fe20003f06100 */
[----:B0-----:R-:W-:Y:S02]  /*9130*/  IMAD R0, R13, 0x80, R0 ;  /* 0x000000800d007824 */ /* 0x001fe400078e0200 */
[----:B---3--:R-:W-:Y:S02]  /*9140*/  IMAD R3, R12, 0x80, R3 ;  /* 0x000000800c037824 */ /* 0x008fe400078e0203 */
[----:B------:R-:W-:Y:S02]  /*9150*/  IMAD.MOV.U32 R8, RZ, RZ, R67 ;  /* 0x000000ffff087224 */ /* 0x000fe400078e0043 */
[----:B-1----:R-:W-:Y:S01]  /*9160*/  FADD R11, R5, R11 ;  /* 0x0000000b050b7221 */ /* 0x002fe20000000000 */
[----:B--2---:R-:W-:-:S03]  /*9170*/  FADD R10, R9, R10 ;  /* 0x0000000a090a7221 */ /* 0x004fc60000000000 */
[----:B------:R-:W-:Y:S01]  /*9180*/  FFMA R2, R18, R2, R11 ;  /* 0x0000000212027223 */ /* 0x000fe2000000000b */
[----:B------:R-:W-:Y:S02]  /*9190*/  IMAD.MOV.U32 R9, RZ, RZ, R67 ;  /* 0x000000ffff097224 */ /* 0x000fe400078e0043 */
[----:B------:R-:W-:Y:S01]  /*91a0*/  FFMA R6, R173, R6, R10 ;  /* 0x00000006ad067223 */ /* 0x000fe2000000000a */
[----:B------:R-:W-:Y:S01]  /*91b0*/  IMAD.MOV.U32 R5, RZ, RZ, R7 ;  /* 0x000000ffff057224 */ /* 0x000fe200078e0007 */
[----:B------:R-:W-:Y:S02]  /*91c0*/  WARPGROUP.DEPBAR.LE gsb0, 0x0 ;  /* 0x00008000000079c5 */ /* 0x000fe40000010000 */
[----:B------:R-:W-:Y:S05]  /*91d0*/  @!P0 BRA `(.L_x_1) ;  /* 0xffffffa800b08947 */ /* 0x000fea000383ffff */
.L_x_0:
[----:B------:R-:W-:Y:S02]  /*91e0*/  IMAD.MOV.U32 R4, RZ, RZ, R2 ;  /* 0x000000ffff047224 */ /* 0x000fe400078e0002 */
[----:B------:R-:W-:Y:S01]  /*91f0*/  FMUL R0, R151, 0.25 ;  /* 0x3e80000097007820 */ /* 0x000fe20000400000 */
[----:B-1----:R-:W-:Y:S01]  /*9200*/  FMUL R10, R147, 0.25 ;  /* 0x3e800000930a7820 */ /* 0x002fe20000400000 */
[----:B------:R-:W-:Y:S01]  /*9210*/  FMUL R9, R118, 0.25 ;  /* 0x3e80000076097820 */ /* 0x000fe20000400000 */
[----:B------:R-:W-:Y:S01]  /*9220*/  FMUL R13, R110, 0.25 ;  /* 0x3e8000006e0d7820 */ /* 0x000fe20000400000 */
[----:B------:R-:W-:Y:S01]  /*9230*/  FSETP.GT.AND P0, PT, |R4|, 8.50705917302346158658e+37, PT ;  /* 0x7e8000000400780b */ /* 0x000fe20003f04200 */
[----:B------:R-:W-:Y:S01]  /*9240*/  FMUL R3, R150, 0.25 ;  /* 0x3e80000096037820 */ /* 0x000fe20000400000 */
[----:B------:R-:W-:Y:S01]  /*9250*/  FMUL R47, R146, 0.25 ;  /* 0x3e800000922f7820 */ /* 0x000fe20000400000 */
[----:B------:R-:W-:Y:S01]  /*9260*/  IMAD.MOV.U32 R21, RZ, RZ, R6 ;  /* 0x000000ffff157224 */ /* 0x000fe200078e0006 */
[----:B------:R-:W-:Y:S01]  /*9270*/  FSEL R43, R0, R151, P0 ;  /* 0x00000097002b7208 */ /* 0x000fe20000000000 */
[----:B------:R-:W-:Y:S01]  /*9280*/  FMUL R0, R143, 0.25 ;  /* 0x3e8000008f007820 */ /* 0x000fe20000400000 */
        /* <DEDUP_REMOVED lines=30> */
[----:B------:R-:W-:Y:S01]  /*9470*/  FSETP.GT.AND P1, PT, |R21|, 8.50705917302346158658e+37, PT ;  /* 0x7e8000001500780b */ /* 0x000fe20003f24200 */
        /* <DEDUP_REMOVED lines=73> */
[----:B------:R-:W-:Y:S01]  /*9910*/  LOP3.LUT R6, R245, 0x7, RZ, 0xc0, !PT ;  /* 0x00000007f5067812 */ /* 0x000fe200078ec0ff */
[----:B------:R-:W-:Y:S01]  /*9920*/  BAR.SYNC.DEFER_BLOCKING 0x0 ;  /* 0x0000000000007b1d */ /* 0x000fe20000010000 */
[----:B------:R-:W-:Y:S01]  /*9930*/  FSEL R148, R0, R93, P1 ;  /* 0x0000005d00947208 */ /* 0x000fe20000800000 */
[----:B------:R-:W-:Y:S01]  /*9940*/  FMUL R0, R89, 0.25 ;  /* 0x3e80000059007820 */ /* 0x000fe20000400000 */
[----:B------:R-:W-:Y:S01]  /*9950*/  FSEL R34, R5, R134, P0 ;  /* 0x0000008605227208 */ /* 0x000fe20000000000 */
[----:B------:R-:W-:Y:S01]  /*9960*/  FMUL R5, R126, 0.25 ;  /* 0x3e8000007e057820 */ /* 0x000fe20000400000 */
[----:B------:R-:W-:Y:S01]  /*9970*/  FSEL R150, R13, R92, P1 ;  /* 0x0000005c0d967208 */ /* 0x000fe20000800000 */
[----:B------:R-:W-:Y:S01]  /*9980*/  IMAD.SHL.U32 R13, R245, 0x4, RZ ;  /* 0x00000004f50d7824 */ /* 0x000fe200078e00ff */
[----:B------:R-:W-:Y:S01]  /*9990*/  FSEL R152, R12, R91, P0 ;  /* 0x0000005b0c987208 */ /* 0x000fe20000000000 */
[----:B------:R-:W0:Y:S01]  /*99a0*/  LDC R2, c[0x0][0x278] ;  /* 0x00009e00ff027b82 */ /* 0x000e220000000800 */
[----:B------:R-:W-:Y:S01]  /*99b0*/  FSEL R134, R9, R96, P1 ;  /* 0x0000006009867208 */ /* 0x000fe20000800000 */
[----:B------:R-:W-:Y:S01]  /*99c0*/  FMUL R9, R88, 0.25 ;  /* 0x3e80000058097820 */ /* 0x000fe20000400000 */
[----:B------:R-:W-:Y:S01]  /*99d0*/  LEA R12, R6, UR20, 0x4 ;  /* 0x00000014060c7c11 */ /* 0x000fe2000f8e20ff */
[----:B------:R-:W1:Y:S01]  /*99e0*/  S2R R168, SR_CTAID.X ;  /* 0x0000000000a87919 */ /* 0x000e620000002500 */
[----:B------:R-:W-:Y:S01]  /*99f0*/  FSEL R156, R0, R89, P1 ;  /* 0x00000059009c7208 */ /* 0x000fe20000800000 */
[----:B------:R-:W-:Y:S01]  /*9a00*/  FMUL R0, R21, 8388608 ;  /* 0x4b00000015007820 */ /* 0x000fe20000400000 */
[----:B------:R-:W-:Y:S01]  /*9a10*/  LOP3.LUT R13, R13, 0x1c0, RZ, 0xc0, !PT ;  /* 0x000001c00d0d7812 */ /* 0x000fe200078ec0ff */
[----:B------:R-:W-:Y:S01]  /*9a20*/  IMAD R6, R6, -0x8, R12 ;  /* 0xfffffff806067824 */ /* 0x000fe200078e020c */
[----:B------:R-:W-:Y:S01]  /*9a30*/  FSETP.GEU.AND P2, PT, R21, 1.175494350822287508e-38, PT ;  /* 0x008000001500780b */ /* 0x000fe20003f4e000 */
[----:B------:R-:W-:Y:S01]  /*9a40*/  ULDC.64 UR4, c[0x0][0x270] ;  /* 0x00009c0000047ab9 */ /* 0x000fe20000000a00 */
[----:B------:R-:W-:Y:S01]  /*9a50*/  FSEL R158, R9, R88, P1 ;  /* 0x00000058099e7208 */ /* 0x000fe20000800000 */
[----:B------:R-:W-:Y:S01]  /*9a60*/  FMUL R9, R4, 8388608 ;  /* 0x4b00000004097820 */ /* 0x000fe20000400000 */
[----:B------:R-:W-:Y:S01]  /*9a70*/  FSEL R44, R44, R131, P0 ;  /* 0x000000832c2c7208 */ /* 0x000fe20000000000 */
[----:B------:R-:W-:Y:S01]  /*9a80*/  IMAD.IADD R38, R13, 0x1, R6 ;  /* 0x000000010d267824 */ /* 0x000fe200078e0206 */
[----:B------:R-:W-:Y:S01]  /*9a90*/  FSETP.GEU.AND P3, PT, R4, 1.175494350822287508e-38, PT ;  /* 0x008000000400780b */ /* 0x000fe20003f6e000 */
[----:B------:R-:W-:Y:S01]  /*9aa0*/  IMAD.SHL.U32 R6, R245, 0x8, RZ ;  /* 0x00000008f5067824 */ /* 0x000fe200078e00ff */
[----:B------:R-:W-:Y:S01]  /*9ab0*/  FSEL R131, R0, R21, !P2 ;  /* 0x0000001500837208 */ /* 0x000fe20005000000 */
[----:B------:R-:W-:Y:S01]  /*9ac0*/  UIMAD UR4, UR7, UR4, URZ ;  /* 0x00000004070472a4 */ /* 0x000fe2000f8e023f */
[----:B------:R-:W-:-:S02]  /*9ad0*/  FSEL R143, R9, R4, !P3 ;  /* 0x00000004098f7208 */ /* 0x000fc40005800000 */
[----:B------:R-:W-:Y:S01]  /*9ae0*/  FSETP.GEU.AND P4, PT, |R4|, 1.175494350822287508e-38, PT ;  /* 0x008000000400780b */ /* 0x000fe20003f8e200 */
[----:B------:R-:W-:Y:S01]  /*9af0*/  VIADD R0, R131, 0xc0cafb0d ;  /* 0xc0cafb0d83007836 */ /* 0x000fe20000000000 */
[----:B------:R-:W-:Y:S01]  /*9b00*/  LOP3.LUT R52, R6, 0x780, RZ, 0xc0, !PT ;  /* 0x0000078006347812 */ /* 0x000fe200078ec0ff */
[----:B------:R-:W-:Y:S02]  /*9b10*/  VIADD R6, R143, 0xc0cafb0d ;  /* 0xc0cafb0d8f067836 */ /* 0x000fe40000000000 */
[----:B------:R-:W-:Y:S01]  /*9b20*/  @P0 FMUL R4, R4, 0.25 ;  /* 0x3e80000004040820 */ /* 0x000fe20000400000 */
[----:B------:R-:W-:Y:S01]  /*9b30*/  FSEL R138, R3, R138, P0 ;  /* 0x0000008a038a7208 */ /* 0x000fe20000000000 */
[----:B------:R-:W-:Y:S01]  /*9b40*/  FMUL R3, R130, 0.25 ;  /* 0x3e80000082037820 */ /* 0x000fe20000400000 */
[----:B------:R-:W-:Y:S02]  /*9b50*/  LOP3.LUT R9, R0, 0xff800000, RZ, 0xc0, !PT ;  /* 0xff80000000097812 */ /* 0x000fe400078ec0ff */
[----:B------:R-:W-:-:S02]  /*9b60*/  LOP3.LUT R14, R6, 0xff800000, RZ, 0xc0, !PT ;  /* 0xff800000060e7812 */ /* 0x000fc400078ec0ff */
[----:B------:R-:W-:Y:S02]  /*9b70*/  FSEL R6, RZ, -23, P2 ;  /* 0xc1b80000ff067808 */ /* 0x000fe40001000000 */
[----:B------:R-:W-:Y:S01]  /*9b80*/  I2FP.F32.S32 R13, R9 ;  /* 0x00000009000d7245 */ /* 0x000fe20000201400 */
[----:B------:R-:W-:Y:S01]  /*9b90*/  @!P4 FMUL R4, R4, 16777216 ;  /* 0x4b8000000404c820 */ /* 0x000fe20000400000 */
[----:B------:R-:W-:Y:S01]  /*9ba0*/  FSEL R126, R5, R126, P0 ;  /* 0x0000007e057e7208 */ /* 0x000fe20000000000 */
[----:B------:R-:W-:Y:S01]  /*9bb0*/  FMUL R5, R122, 0.25 ;  /* 0x3e8000007a057820 */ /* 0x000fe20000400000 */
[----:B------:R-:W-:Y:S01]  /*9bc0*/  LOP3.LUT R17, R245, 0x8, RZ, 0xc0, !PT ;  /* 0x00000008f5117812 */ /* 0x000fe200078ec0ff */
[----:B------:R-:W-:Y:S01]  /*9bd0*/  FFMA.FTZ R6, R13, 1.1920928955078125e-07, R6 ;  /* 0x340000000d067823 */ /* 0x000fe20000010006 */
[----:B------:R-:W-:Y:S01]  /*9be0*/  FSEL R130, R3, R130, P0 ;  /* 0x0000008203827208 */ /* 0x000fe20000000000 */
[----:B------:R-:W2:Y:S01]  /*9bf0*/  MUFU.RCP R13, R4 ;  /* 0x00000004000d7308 */ /* 0x000ea20000001000 */
[----:B------:R-:W-:Y:S01]  /*9c00*/  FSEL R122, R5, R122, P0 ;  /* 0x0000007a057a7208 */ /* 0x000fe20000000000 */
[----:B------:R-:W-:Y:S01]  /*9c10*/  IMAD R19, R17, 0x100, R12 ;  /* 0x0000010011137824 */ /* 0x000fe200078e020c */
[----:B------:R-:W-:Y:S01]  /*9c20*/  FSETP.GEU.AND P2, PT, |R21|, 1.175494350822287508e-38, PT ;  /* 0x008000001500780b */ /* 0x000fe20003f4e200 */
[----:B------:R-:W-:Y:S01]  /*9c30*/  @!P4 FMUL R30, R30, 16777216 ;  /* 0x4b8000001e1ec820 */ /* 0x000fe20000400000 */
        /* <DEDUP_REMOVED lines=31> */
[----:B------:R-:W-:Y:S01]  /*9e30*/  I2FP.F32.S32 R15, R14 ;  /* 0x0000000e000f7245 */ /* 0x000fe20000201400 */
[----:B------:R-:W-:Y:S01]  /*9e40*/  IMAD.IADD R9, R131, 0x1, -R9 ;  /* 0x0000000183097824 */ /* 0x000fe200078e0a09 */
[----:B------:R-:W-:Y:S01]  /*9e50*/  FSEL R12, RZ, -23, P3 ;  /* 0xc1b80000ff0c7808 */ /* 0x000fe20001800000 */
[----:B------:R-:W-:Y:S01]  /*9e60*/  IMAD.IADD R14, R143, 0x1, -R14 ;  /* 0x000000018f0e7824 */ /* 0x000fe200078e0a0e */
[----:B------:R-:W-:Y:S01]  /*9e70*/  LEA.HI R0, R17, R38, RZ, 0x1f ;  /* 0x0000002611007211 */ /* 0x000fe200078ff8ff */
[----:B------:R-:W-:-:S02]  /*9e80*/  IMAD.IADD R52, R52, 0x1, R19 ;  /* 0x0000000134347824 */ /* 0x000fc400078e0213 */
[C---:B--2---:R-:W-:Y:S01]  /*9e90*/  FMUL R62, R13.reuse, R30 ;  /* 0x0000001e0d3e7220 */ /* 0x044fe20000400000 */
[C---:B------:R-:W-:Y:S01]  /*9ea0*/  FMUL R43, R13.reuse, R43 ;  /* 0x0000002b0d2b7220 */ /* 0x040fe20000400000 */
        /* <DEDUP_REMOVED lines=29> */
[----:B------:R-:W-:Y:S01]  /*a080*/  FMUL R19, R13, R154 ;  /* 0x0000009a0d137220 */ /* 0x000fe20000400000 */
[----:B------:R-:W-:-:S02]  /*a090*/  IMAD.MOV.U32 R13, RZ, RZ, 0x3dc6b27f ;  /* 0x3dc6b27fff0d7424 */ /* 0x000fc400078e00ff */
[----:B------:R-:W-:Y:S01]  /*a0a0*/  FADD R9, R9, -1 ;  /* 0xbf80000009097421 */ /* 0x000fe20000000000 */
[----:B------:R-:W-:Y:S01]  /*a0b0*/  FADD R18, R14, -1 ;  /* 0xbf8000000e127421 */ /* 0x000fe20000000000 */
[----:B------:R-:W-:Y:S01]  /*a0c0*/  @P1 FMUL R21, R21, 0.25 ;  /* 0x3e80000015151820 */ /* 0x000fe20000400000 */
[----:B------:R-:W-:Y:S01]  /*a0d0*/  FFMA.FTZ R17, R15, 1.1920928955078125e-07, R12 ;  /* 0x340000000f117823 */ /* 0x000fe2000001000c */
[-C--:B------:R-:W-:Y:S01]  /*a0e0*/  FFMA.FTZ R12, R9, R13.reuse, -0.16845393180847167969 ;  /* 0xbe2c7f30090c7423 */ /* 0x080fe2000001000d */
[----:B------:R-:W-:Y:S01]  /*a0f0*/  FFMA.FTZ R13, R18, R13, -0.16845393180847167969 ;  /* 0xbe2c7f30120d7423 */ /* 0x000fe2000001000d */
[----:B------:R-:W-:Y:S01]  /*a100*/  @!P2 FMUL R21, R21, 16777216 ;  /* 0x4b8000001515a820 */ /* 0x000fe20000400000 */
[----:B------:R-:W-:Y:S01]  /*a110*/  @!P2 FMUL R20, R20, 16777216 ;  /* 0x4b8000001414a820 */ /* 0x000fe20000400000 */
[C---:B------:R-:W-:Y:S01]  /*a120*/  FFMA.FTZ R12, R9.reuse, R12, 0.1716887056827545166 ;  /* 0x3e2fcf2a090c7423 */ /* 0x040fe2000001000c */
[----:B------:R-:W-:Y:S01]  /*a130*/  FFMA.FTZ R13, R18, R13, 0.1716887056827545166 ;  /* 0x3e2fcf2a120d7423 */ /* 0x000fe2000001000d */
[----:B------:R-:W2:Y:S01]  /*a140*/  MUFU.RCP R15, R21 ;  /* 0x00000015000f7308 */ /* 0x000ea20000001000 */
[----:B------:R-:W-:Y:S01]  /*a150*/  @!P2 FMUL R24, R24, 16777216 ;  /* 0x4b8000001818a820 */ /* 0x000fe20000400000 */
[C---:B------:R-:W-:Y:S01]  /*a160*/  FFMA.FTZ R12, R9.reuse, R12, -0.17900948226451873779 ;  /* 0xbe374e43090c7423 */ /* 0x040fe2000001000c */
[----:B------:R-:W-:Y:S01]  /*a170*/  FFMA.FTZ R13, R18, R13, -0.17900948226451873779 ;  /* 0xbe374e43120d7423 */ /* 0x000fe2000001000d */
[----:B------:R-:W-:Y:S01]  /*a180*/  @!P2 FMUL R28, R28, 16777216 ;  /* 0x4b8000001c1ca820 */ /* 0x000fe20000400000 */
[----:B------:R-:W-:Y:S01]  /*a190*/  @!P2 FMUL R46, R46, 16777216 ;  /* 0x4b8000002e2ea820 */ /* 0x000fe20000400000 */
[C---:B------:R-:W-:Y:S01]  /*a1a0*/  FFMA.FTZ R12, R9.reuse, R12, 0.20512372255325317383 ;  /* 0x3e520bf4090c7423 */ /* 0x040fe2000001000c */
[----:B------:R-:W-:Y:S01]  /*a1b0*/  FFMA.FTZ R13, R18, R13, 0.20512372255325317383 ;  /* 0x3e520bf4120d7423 */ /* 0x000fe2000001000d */
[----:B------:R-:W-:Y:S01]  /*a1c0*/  @!P2 FMUL R48, R48, 16777216 ;  /* 0x4b8000003030a820 */ /* 0x000fe20000400000 */
[----:B------:R-:W-:Y:S01]  /*a1d0*/  @!P2 FMUL R16, R16, 16777216 ;  /* 0x4b8000001010a820 */ /* 0x000fe20000400000 */
[----:B------:R-:W-:Y:S01]  /*a1e0*/  FFMA.FTZ R12, R9, R12, -0.24046532809734344482 ;  /* 0xbe763c8b090c7423 */ /* 0x000fe2000001000c */
[----:B------:R-:W-:Y:S01]  /*a1f0*/  FFMA.FTZ R13, R18, R13, -0.24046532809734344482 ;  /* 0xbe763c8b120d7423 */ /* 0x000fe2000001000d */
        /* <DEDUP_REMOVED lines=26> */
[C---:B------:R-:W-:Y:S01]  /*a3a0*/  FFMA.FTZ R13, R18.reuse, R13, 0.28857114911079406738 ;  /* 0x3e93bf99120d7423 */ /* 0x040fe2000001000d */
[C---:B--2---:R-:W-:Y:S01]  /*a3b0*/  FMUL R54, R15.reuse, R20 ;  /* 0x000000140f367220 */ /* 0x044fe20000400000 */
[C---:B------:R-:W-:Y:S01]  /*a3c0*/  FMUL R33, R15.reuse, R24 ;  /* 0x000000180f217220 */ /* 0x040fe20000400000 */
[----:B------:R-:W-:Y:S01]  /*a3d0*/  FMUL R37, R15, R28 ;  /* 0x0000001c0f257220 */ /* 0x000fe20000400000 */
[----:B------:R-:W-:Y:S01]  /*a3e0*/  FFMA.FTZ R12, R9, R12, 0.28857114911079406738 ;  /* 0x3e93bf99090c7423 */ /* 0x000fe2000001000c */
        /* <DEDUP_REMOVED lines=29> */
[----:B------:R-:W-:Y:S01]  /*a5c0*/  FFMA.FTZ R15, R18, R13, -0.36067417263984680176 ;  /* 0xbeb8aa49120f7423 */ /* 0x000fe2000001000d */
[----:B------:R-:W-:Y:S01]  /*a5d0*/  FFMA.FTZ R14, R9, R12, -0.36067417263984680176 ;  /* 0xbeb8aa49090e7423 */ /* 0x000fe2000001000c */
[----:B------:R-:W-:Y:S01]  /*a5e0*/  IMAD.SHL.U32 R66, R245, 0x10, RZ ;  /* 0x00000010f5427824 */ /* 0x000fe200078e00ff */
[----:B------:R-:W-:Y:S01]  /*a5f0*/  F2FP.F16.F32.PACK_AB R12, R150, R101 ;  /* 0x00000065960c723e */ /* 0x000fe200000000ff */
[----:B------:R-:W-:Y:S01]  /*a600*/  FFMA.FTZ R15, R18, R15, 0.48089820146560668945 ;  /* 0x3ef6384a120f7423 */ /* 0x000fe2000001000f */
[C---:B------:R-:W-:Y:S01]  /*a610*/  FFMA.FTZ R14, R9.reuse, R14, 0.48089820146560668945 ;  /* 0x3ef6384a090e7423 */ /* 0x040fe2000001000e */
[----:B------:R-:W-:Y:S01]  /*a620*/  F2FP.F16.F32.PACK_AB R13, R148, R105 ;  /* 0x00000069940d723e */ /* 0x000fe200000000ff */
[----:B------:R-:W2:Y:S01]  /*a630*/  LDC.64 R150, c[0x0][0x228] ;  /* 0x00008a00ff967b82 */ /* 0x000ea20000000a00 */
[----:B------:R-:W-:Y:S01]  /*a640*/  FFMA.FTZ R15, R18, R15, -0.72134751081466674805 ;  /* 0xbf38aa3b120f7423 */ /* 0x000fe2000001000f */
[----:B------:R-:W-:Y:S01]  /*a650*/  FFMA.FTZ R16, R9, R14, -0.72134751081466674805 ;  /* 0xbf38aa3b09107423 */ /* 0x000fe2000001000e */
[----:B------:R-:W-:Y:S01]  /*a660*/  F2FP.F16.F32.PACK_AB R14, R146, R19 ;  /* 0x00000013920e723e */ /* 0x000fe200000000ff */
[----:B-1----:R-:W-:-:S02]  /*a670*/  IMAD.SHL.U32 R168, R168, 0x80, RZ ;  /* 0x00000080a8a87824 */ /* 0x002fc400078e00ff */
[----:B------:R-:W-:Y:S01]  /*a680*/  FMUL R19, R18, R15 ;  /* 0x0000000f12137220 */ /* 0x000fe20000400000 */
[----:B------:R-:W-:Y:S01]  /*a690*/  F2FP.F16.F32.PACK_AB R15, R142, R111 ;  /* 0x0000006f8e0f723e */ /* 0x000fe200000000ff */
[----:B------:R-:W-:Y:S01]  /*a6a0*/  FMUL R16, R9, R16 ;  /* 0x0000001009107220 */ /* 0x000fe20000400000 */
[----:B------:R-:W-:Y:S01]  /*a6b0*/  LOP3.LUT R66, R66, 0xff0, RZ, 0xc0, !PT ;  /* 0x00000ff042427812 */ /* 0x000fe200078ec0ff */
[----:B------:R-:W-:Y:S01]  /*a6c0*/  FMUL R19, R18, R19 ;  /* 0x0000001312137220 */ /* 0x000fe20000400000 */
[----:B------:R-:W-:Y:S01]  /*a6d0*/  F2FP.F16.F32.PACK_AB R20, R20, R121 ;  /* 0x000000791414723e */ /* 0x000fe200000000ff */
[----:B------:R-:W-:Y:S01]  /*a6e0*/  STSM.16.M88.4 [R52], R12 ;  /* 0x0000000c34007844 */ /* 0x000fe20000000200 */
[----:B------:R-:W-:Y:S01]  /*a6f0*/  F2FP.F16.F32.PACK_AB R21, R21, R86 ;  /* 0x000000561515723e */ /* 0x000fe200000000ff */
[----:B------:R-:W-:Y:S01]  /*a700*/  FMUL R16, R9, R16 ;  /* 0x0000001009107220 */ /* 0x000fe20000400000 */
[----:B------:R-:W-:Y:S01]  /*a710*/  F2FP.F16.F32.PACK_AB R22, R102, R113 ;  /* 0x000000716616723e */ /* 0x000fe200000000ff */
[----:B------:R-:W-:Y:S01]  /*a720*/  BAR.SYNC.DEFER_BLOCKING 0x0 ;  /* 0x0000000000007b1d */ /* 0x000fe20000010000 */
[----:B------:R-:W-:Y:S01]  /*a730*/  F2FP.F16.F32.PACK_AB R23, R23, R82 ;  /* 0x000000521717723e */ /* 0x000fe200000000ff */
[----:B------:R-:W-:Y:S01]  /*a740*/  FFMA.FTZ R9, R9, 1.4426950216293334961, R16 ;  /* 0x3fb8aa3b09097823 */ /* 0x000fe20000010010 */
[----:B------:R-:W-:Y:S01]  /*a750*/  ISETP.GE.U32.AND P1, PT, R131, 0x7f800000, PT ;  /* 0x7f8000008300780c */ /* 0x000fe20003f26070 */
[----:B------:R-:W-:Y:S01]  /*a760*/  FFMA.FTZ R18, R18, 1.4426950216293334961, R19 ;  /* 0x3fb8aa3b12127823 */ /* 0x000fe20000010013 */
[----:B------:R-:W-:Y:S01]  /*a770*/  ISETP.GE.U32.AND P2, PT, R143, 0x7f800000, PT ;  /* 0x7f8000008f00780c */ /* 0x000fe20003f46070 */
[----:B------:R-:W-:Y:S01]  /*a780*/  FADD R9, R6, R9 ;  /* 0x0000000906097221 */ /* 0x000fe20000000000 */
[----:B------:R-:W-:Y:S01]  /*a790*/  F2FP.F16.F32.PACK_AB R24, R24, R123 ;  /* 0x0000007b1818723e */ /* 0x000fe200000000ff */
[----:B------:R-:W-:Y:S01]  /*a7a0*/  FADD R6, R17, R18 ;  /* 0x0000001211067221 */ /* 0x000fe20000000000 */
[----:B------:R-:W-:-:S02]  /*a7b0*/  F2FP.F16.F32.PACK_AB R25, R25, R76 ;  /* 0x0000004c1919723e */ /* 0x000fc400000000ff */
[----:B------:R-:W-:Y:S02]  /*a7c0*/  F2FP.F16.F32.PACK_AB R26, R110, R115 ;  /* 0x000000736e1a723e */ /* 0x000fe400000000ff */
[----:B------:R-:W-:Y:S02]  /*a7d0*/  F2FP.F16.F32.PACK_AB R27, R27, R74 ;  /* 0x0000004a1b1b723e */ /* 0x000fe400000000ff */
[----:B------:R-:W-:Y:S01]  /*a7e0*/  SHF.R.U32.HI R11, RZ, 0x7, R245 ;  /* 0x00000007ff0b7819 */ /* 0x000fe200000116f5 */
[----:B------:R-:W-:Y:S01]  /*a7f0*/  @P1 IMAD.MOV.U32 R16, RZ, RZ, 0x7f800000 ;  /* 0x7f800000ff101424 */ /* 0x000fe200078e00ff */
[----:B------:R-:W-:Y:S01]  /*a800*/  F2FP.F16.F32.PACK_AB R28, R28, R125 ;  /* 0x0000007d1c1c723e */ /* 0x000fe200000000ff */
[----:B------:R-:W-:Y:S01]  /*a810*/  @P2 IMAD.MOV.U32 R18, RZ, RZ, 0x7f800000 ;  /* 0x7f800000ff122424 */ /* 0x000fe200078e00ff */
[----:B------:R-:W-:Y:S01]  /*a820*/  SGXT.U32 R11, R11, 0x1 ;  /* 0x000000010b0b781a */ /* 0x000fe20000000000 */
[----:B------:R-:W-:Y:S01]  /*a830*/  @P1 FFMA.FTZ R9, R131, R16, +INF ;  /* 0x7f80000083091423 */ /* 0x000fe20000010010 */
[----:B------:R-:W-:Y:S01]  /*a840*/  F2FP.F16.F32.PACK_AB R29, R29, R70 ;  /* 0x000000461d1d723e */ /* 0x000fe200000000ff */
[----:B------:R-:W-:Y:S01]  /*a850*/  @P2 FFMA.FTZ R6, R143, R18, +INF ;  /* 0x7f8000008f062423 */ /* 0x000fe20000010012 */
[----:B------:R-:W-:Y:S01]  /*a860*/  F2FP.F16.F32.PACK_AB R30, R30, R117 ;  /* 0x000000751e1e723e */ /* 0x000fe200000000ff */
[----:B------:R-:W1:Y:S01]  /*a870*/  LDS.128 R12, [R66+UR20] ;  /* 0x00000014420c7984 */ /* 0x000e620008000c00 */
[----:B0-----:R-:W-:Y:S01]  /*a880*/  IMAD R11, R11, R2, RZ ;  /* 0x000000020b0b7224 */ /* 0x001fe200078e02ff */
[----:B------:R-:W-:Y:S01]  /*a890*/  F2FP.F16.F32.PACK_AB R31, R31, R68 ;  /* 0x000000441f1f723e */ /* 0x000fe200000000ff */
[----:B------:R-:W-:Y:S02]  /*a8a0*/  BAR.SYNC.DEFER_BLOCKING 0x0 ;  /* 0x0000000000007b1d */ /* 0x000fe40000010000 */
[----:B------:R-:W-:Y:S01]  /*a8b0*/  IMAD R45, R2, 0x2, R11 ;  /* 0x00000002022d7824 */ /* 0x000fe200078e020b */
[----:B------:R-:W-:-:S02]  /*a8c0*/  F2FP.F16.F32.PACK_AB R36, R36, R127 ;  /* 0x0000007f2424723e */ /* 0x000fc400000000ff */
[----:B------:R-:W-:Y:S01]  /*a8d0*/  F2FP.F16.F32.PACK_AB R37, R37, R64 ;  /* 0x000000402525723e */ /* 0x000fe200000000ff */
[----:B------:R-:W-:Y:S01]  /*a8e0*/  IMAD R3, R2, 0x2, R45 ;  /* 0x0000000202037824 */ /* 0x000fe200078e022d */
[----:B------:R-:W-:Y:S02]  /*a8f0*/  F2FP.F16.F32.PACK_AB R38, R38, R119 ;  /* 0x000000772626723e */ /* 0x000fe400000000ff */
[----:B------:R-:W-:Y:S01]  /*a900*/  F2FP.F16.F32.PACK_AB R39, R39, R62 ;  /* 0x0000003e2727723e */ /* 0x000fe200000000ff */
[----:B------:R-:W-:Y:S01]  /*a910*/  IMAD R50, R2, 0x2, R3 ;  /* 0x0000000202327824 */ /* 0x000fe200078e0203 */
[----:B------:R-:W-:Y:S02]  /*a920*/  F2FP.F16.F32.PACK_AB R32, R32, R129 ;  /* 0x000000812020723e */ /* 0x000fe400000000ff */
[----:B------:R-:W-:Y:S01]  /*a930*/  F2FP.F16.F32.PACK_AB R33, R33, R58 ;  /* 0x0000003a2121723e */ /* 0x000fe200000000ff */
[----:B------:R-:W-:Y:S01]  /*a940*/  IMAD R5, R2, 0x2, R50 ;  /* 0x0000000202057824 */ /* 0x000fe200078e0232 */
[----:B------:R-:W-:-:S02]  /*a950*/  F2FP.F16.F32.PACK_AB R34, R34, R139 ;  /* 0x0000008b2222723e */ /* 0x000fc400000000ff */
[----:B------:R-:W-:Y:S01]  /*a960*/  F2FP.F16.F32.PACK_AB R35, R35, R44 ;  /* 0x0000002c2323723e */ /* 0x000fe200000000ff */
[----:B------:R-:W-:Y:S01]  /*a970*/  IMAD R49, R2, 0x2, R5 ;  /* 0x0000000202317824 */ /* 0x000fe200078e0205 */
[----:B------:R-:W-:Y:S02]  /*a980*/  FSETP.NEU.AND P0, PT, R131, RZ, PT ;  /* 0x000000ff8300720b */ /* 0x000fe40003f0d000 */
[----:B------:R-:W-:Y:S01]  /*a990*/  LOP3.LUT R168, R168, 0x7f, R245, 0xf8, !PT ;  /* 0x0000007fa8a87812 */ /* 0x000fe200078ef8f5 */
[----:B------:R-:W-:Y:S01]  /*a9a0*/  IMAD R56, R2, 0x2, R49 ;  /* 0x0000000202387824 */ /* 0x000fe200078e0231 */
[----:B------:R-:W-:Y:S01]  /*a9b0*/  F2FP.F16.F32.PACK_AB R42, R42, R47 ;  /* 0x0000002f2a2a723e */ /* 0x000fe200000000ff */
[----:B------:R-:W-:Y:S02]  /*a9c0*/  STSM.16.M88.4 [R52], R20 ;  /* 0x0000001434007844 */ /* 0x000fe40000000200 */
[----:B------:R-:W-:Y:S01]  /*a9d0*/  IMAD R51, R2, 0x2, R56 ;  /* 0x0000000202337824 */ /* 0x000fe200078e0238 */
[----:B------:R-:W-:Y:S01]  /*a9e0*/  F2FP.F16.F32.PACK_AB R43, R43, R4 ;  /* 0x000000042b2b723e */ /* 0x000fe200000000ff */
[----:B------:R-:W-:Y:S01]  /*a9f0*/  IMAD R44, R168, UR5, RZ ;  /* 0x00000005a82c7c24 */ /* 0x000fe2000f8e02ff */
[----:B------:R-:W-:Y:S01]  /*aa00*/  BAR.SYNC.DEFER_BLOCKING 0x0 ;  /* 0x0000000000007b1d */ /* 0x000fe20000010000 */
[----:B------:R-:W-:Y:S01]  /*aa10*/  IMAD R60, R2, 0x2, R51 ;  /* 0x00000002023c7824 */ /* 0x000fe200078e0233 */
[----:B------:R-:W-:Y:S01]  /*aa20*/  USHF.L.U32 UR5, UR4, 0x1, URZ ;  /* 0x0000000104057899 */ /* 0x000fe2000800063f */
[----:B------:R-:W-:-:S02]  /*aa30*/  FSETP.NEU.AND P1, PT, R143, RZ, PT ;  /* 0x000000ff8f00720b */ /* 0x000fc40003f2d000 */
[----:B------:R-:W-:Y:S01]  /*aa40*/  IMAD R53, R2, 0x2, R60 ;  /* 0x0000000202357824 */ /* 0x000fe200078e023c */
[----:B------:R-:W-:Y:S02]  /*aa50*/  FSEL R9, R9, -INF , P0 ;  /* 0xff80000009097808 */ /* 0x000fe40000000000 */
[----:B------:R-:W-:Y:S01]  /*aa60*/  FSEL R6, R6, -INF , P1 ;  /* 0xff80000006067808 */ /* 0x000fe20000800000 */
[C---:B------:R-:W-:Y:S02]  /*aa70*/  IMAD R55, R2.reuse, 0x2, R53 ;  /* 0x0000000202377824 */ /* 0x040fe400078e0235 */
[----:B------:R-:W-:Y:S02]  /*aa80*/  FFMA R8, R9, 0.69314718246459960938, R8 ;  /* 0x3f31721809087823 */ /* 0x000fe40000000008 */
[----:B------:R-:W-:Y:S02]  /*aa90*/  IMAD R57, R2, 0x2, R55 ;  /* 0x0000000202397824 */ /* 0x000fe400078e0237 */
[----:B------:R-:W-:-:S02]  /*aaa0*/  FFMA R9, R6, 0.69314718246459960938, R7 ;  /* 0x3f31721806097823 */ /* 0x000fc40000000007 */
[----:B------:R-:W-:-:S04]  /*aab0*/  IMAD R59, R2, 0x2, R57 ;  /* 0x00000002023b7824 */ /* 0x000fc800078e0239 */
[C---:B------:R-:W-:Y:S01]  /*aac0*/  IMAD R61, R2.reuse, 0x2, R59 ;  /* 0x00000002023d7824 */ /* 0x040fe200078e023b */
[----:B------:R-:W0:Y:S03]  /*aad0*/  LDS.128 R16, [R66+UR20] ;  /* 0x0000001442107984 */ /* 0x000e260008000c00 */
[C---:B------:R-:W-:Y:S01]  /*aae0*/  IMAD R63, R2.reuse, 0x2, R61 ;  /* 0x00000002023f7824 */ /* 0x040fe200078e023d */
[----:B------:R-:W-:Y:S03]  /*aaf0*/  BAR.SYNC.DEFER_BLOCKING 0x0 ;  /* 0x0000000000007b1d */ /* 0x000fe60000010000 */
[----:B------:R-:W-:-:S04]  /*ab00*/  IMAD R65, R2, 0x2, R63 ;  /* 0x0000000202417824 */ /* 0x000fc800078e023f */
[----:B------:R-:W-:-:S04]  /*ab10*/  IMAD R69, R2, 0x2, R65 ;  /* 0x0000000202457824 */ /* 0x000fc800078e0241 */
[----:B------:R-:W-:-:S04]  /*ab20*/  IMAD R71, R2, 0x2, R69 ;  /* 0x0000000202477824 */ /* 0x000fc800078e0245 */
[----:B------:R-:W-:-:S04]  /*ab30*/  IMAD R73, R2, 0x2, R71 ;  /* 0x0000000202497824 */ /* 0x000fc800078e0247 */
[----:B------:R-:W-:-:S04]  /*ab40*/  IMAD R75, R2, 0x2, R73 ;  /* 0x00000002024b7824 */ /* 0x000fc800078e0249 */
[C---:B------:R-:W-:Y:S01]  /*ab50*/  IMAD R77, R2.reuse, 0x2, R75 ;  /* 0x00000002024d7824 */ /* 0x040fe200078e024b */
[----:B------:R-:W-:Y:S03]  /*ab60*/  STSM.16.M88.4 [R52], R24 ;  /* 0x0000001834007844 */ /* 0x000fe60000000200 */
        /* <DEDUP_REMOVED lines=8> */
[----:B------:R-:W3:Y:S03]  /*abf0*/  LDS.128 R20, [R66+UR20] ;  /* 0x0000001442147984 */ /* 0x000ee60008000c00 */
        /* <DEDUP_REMOVED lines=17> */
[----:B------:R-:W4:Y:S03]  /*ad10*/  LDS.128 R24, [R66+UR20] ;  /* 0x0000001442187984 */ /* 0x000f260008000c00 */
        /* <DEDUP_REMOVED lines=8> */
[----:B------:R5:W-:Y:S03]  /*ada0*/  STSM.16.M88.4 [R52], R36 ;  /* 0x0000002434007844 */ /* 0x000be60000000200 */
[C---:B------:R-:W-:Y:S01]  /*adb0*/  IMAD R113, R2.reuse, 0x2, R121 ;  /* 0x0000000202717824 */ /* 0x040fe200078e0279 */
[----:B------:R-:W-:Y:S03]  /*adc0*/  BAR.SYNC.DEFER_BLOCKING 0x0 ;  /* 0x0000000000007b1d */ /* 0x000fe60000010000 */
[----:B------:R-:W-:-:S04]  /*add0*/  IMAD R123, R2, 0x2, R113 ;  /* 0x00000002027b7824 */ /* 0x000fc800078e0271 */
[----:B------:R-:W-:-:S04]  /*ade0*/  IMAD R115, R2, 0x2, R123 ;  /* 0x0000000202737824 */ /* 0x000fc800078e027b */
[----:B------:R-:W-:Y:S01]  /*adf0*/  IMAD R125, R2, 0x2, R115 ;  /* 0x00000002027d7824 */ /* 0x000fe200078e0273 */
[----:B-----5:R-:W-:-:S03]  /*ae00*/  F2FP.F16.F32.PACK_AB R36, R140, R141 ;  /* 0x0000008d8c24723e */ /* 0x020fc600000000ff */
[----:B------:R-:W-:Y:S01]  /*ae10*/  IMAD R117, R2, 0x2, R125 ;  /* 0x0000000202757824 */ /* 0x000fe200078e027d */
[----:B------:R-:W-:Y:S02]  /*ae20*/  F2FP.F16.F32.PACK_AB R37, R54, R149 ;  /* 0x000000953625723e */ /* 0x000fe400000000ff */
[----:B------:R-:W-:Y:S01]  /*ae30*/  F2FP.F16.F32.PACK_AB R38, R40, R137 ;  /* 0x000000892826723e */ /* 0x000fe200000000ff */
[----:B------:R-:W-:Y:S01]  /*ae40*/  IMAD R127, R2, 0x2, R117 ;  /* 0x00000002027f7824 */ /* 0x000fe200078e0275 */
[----:B------:R-:W-:Y:S01]  /*ae50*/  F2FP.F16.F32.PACK_AB R39, R10, R41 ;  /* 0x000000290a27723e */ /* 0x000fe200000000ff */
[----:B------:R-:W-:Y:S01]  /*ae60*/  IMAD.SHL.U32 R41, R44, 0x2, RZ ;  /* 0x000000022c297824 */ /* 0x000fe200078e00ff */
[----:B------:R-:W-:Y:S01]  /*ae70*/  F2FP.F16.F32.PACK_AB R40, R48, R147 ;  /* 0x000000933028723e */ /* 0x000fe200000000ff */
[----:B------:R-:W-:Y:S01]  /*ae80*/  IMAD.HI R44, R44, 0x2, RZ ;  /* 0x000000022c2c7827 */ /* 0x000fe200078e02ff */
[----:B------:R-:W5:Y:S01]  /*ae90*/  LDS.128 R28, [R66+UR20] ;  /* 0x00000014421c7984 */ /* 0x000f620008000c00 */
[----:B------:R-:W-:Y:S01]  /*aea0*/  BAR.SYNC.DEFER_BLOCKING 0x0 ;  /* 0x0000000000007b1d */ /* 0x000fe20000010000 */
[----:B--2---:R-:W-:Y:S01]  /*aeb0*/  IADD3 R130, P2, P3, R41, UR5, R150 ;  /* 0x0000000529827c10 */ /* 0x004fe2000fb5e096 */
[----:B------:R-:W-:Y:S01]  /*aec0*/  UIMAD.WIDE UR4, UR4, 0x2, URZ ;  /* 0x00000002040478a5 */ /* 0x000fe2000f8e023f */
[----:B------:R-:W-:Y:S01]  /*aed0*/  F2FP.F16.F32.PACK_AB R41, R46, R145 ;  /* 0x000000912e29723e */ /* 0x000fe200000000ff */
[----:B------:R-:W-:Y:S01]  /*aee0*/  IMAD R119, R2, 0x2, R127 ;  /* 0x0000000202777824 */ /* 0x000fe200078e027f */
[----:B------:R-:W-:-:S02]  /*aef0*/  LEA R46, P5, R11, R130, 0x1 ;  /* 0x000000820b2e7211 */ /* 0x000fc400078a08ff */
[-C--:B------:R-:W-:Y:S01]  /*af00*/  LEA R10, P4, R3, R130.reuse, 0x1 ;  /* 0x00000082030a7211 */ /* 0x080fe200078808ff */
[----:B------:R-:W-:Y:S01]  /*af10*/  IMAD R129, R2, 0x2, R119 ;  /* 0x0000000202817824 */ /* 0x000fe200078e0277 */
[----:B------:R-:W-:Y:S01]  /*af20*/  IADD3.X R166, R44, UR5, R151, P2, P3 ;  /* 0x000000052ca67c10 */ /* 0x000fe200097e6497 */
[----:B------:R-:W-:Y:S01]  /*af30*/  ULDC UR4, c[0x0][0x27c] ;  /* 0x00009f0000047ab9 */ /* 0x000fe20000000800 */
[----:B------:R-:W-:Y:S01]  /*af40*/  LEA R44, P2, R45, R130, 0x1 ;  /* 0x000000822d2c7211 */ /* 0x000fe200078408ff */
[C---:B------:R-:W-:Y:S01]  /*af50*/  IMAD R139, R2.reuse, 0x2, R129 ;  /* 0x00000002028b7824 */ /* 0x040fe200078e0281 */
[-C--:B------:R-:W-:Y:S01]  /*af60*/  LEA.HI.X.SX32 R47, R11, R166.reuse, 0x1, P5 ;  /* 0x000000a60b2f7211 */ /* 0x080fe200028f0eff */
[----:B------:R-:W-:Y:S01]  /*af70*/  UIMAD UR4, UR7, UR4, URZ ;  /* 0x00000004070472a4 */ /* 0x000fe2000f8e023f */
[-C--:B------:R-:W-:Y:S01]  /*af80*/  LEA.HI.X.SX32 R11, R3, R166.reuse, 0x1, P4 ;  /* 0x000000a6030b7211 */ /* 0x080fe200020f0eff */
[C---:B------:R-:W-:Y:S01]  /*af90*/  IMAD R143, R2.reuse, 0x2, R139 ;  /* 0x00000002028f7824 */ /* 0x040fe200078e028b */
[----:B------:R-:W-:Y:S01]  /*afa0*/  LEA.HI.X.SX32 R45, R45, R166, 0x1, P2 ;  /* 0x000000a62d2d7211 */ /* 0x000fe200010f0eff */
[----:B------:R-:W-:Y:S01]  /*afb0*/  USHF.L.U32 UR6, UR4, 0x2, URZ ;  /* 0x0000000204067899 */ /* 0x000fe2000800063f */
[-C--:B------:R-:W-:Y:S01]  /*afc0*/  LEA R4, P6, R5, R130.reuse, 0x1 ;  /* 0x0000008205047211 */ /* 0x080fe200078c08ff */
[C---:B------:R-:W-:Y:S01]  /*afd0*/  IMAD R141, R2.reuse, 0x2, R143 ;  /* 0x00000002028d7824 */ /* 0x040fe200078e028f */
[----:B------:R-:W-:Y:S01]  /*afe0*/  LEA R48, P5, R49, R130, 0x1 ;  /* 0x0000008231307211 */ /* 0x000fe200078a08ff */
[----:B------:R-:W-:Y:S01]  /*aff0*/  UIMAD.WIDE UR4, UR4, 0x4, URZ ;  /* 0x00000004040478a5 */ /* 0x000fe2000f8e023f */
[-C--:B------:R-:W-:Y:S01]  /*b000*/  LEA.HI.X.SX32 R5, R5, R166.reuse, 0x1, P6 ;  /* 0x000000a605057211 */ /* 0x080fe200030f0eff */
[----:B------:R-:W-:Y:S01]  /*b010*/  STSM.16.M88.4 [R52], R32 ;  /* 0x0000002034007844 */ /* 0x000fe20000000200 */
[C---:B------:R-:W-:Y:S01]  /*b020*/  IMAD R153, R2.reuse, 0x2, R141 ;  /* 0x0000000202997824 */ /* 0x040fe200078e028d */
[----:B------:R-:W-:Y:S01]  /*b030*/  LEA.HI.X.SX32 R49, R49, R166, 0x1, P5 ;  /* 0x000000a631317211 */ /* 0x000fe200028f0eff */
[----:B------:R-:W-:Y:S02]  /*b040*/  BAR.SYNC.DEFER_BLOCKING 0x0 ;  /* 0x0000000000007b1d */ /* 0x000fe40000010000 */
[----:B------:R-:W-:Y:S01]  /*b050*/  IMAD R165, R2, 0x2, R153 ;  /* 0x0000000202a57824 */ /* 0x000fe200078e0299 */
[----:B------:R-:W-:-:S03]  /*b060*/  LEA R54, P5, R55, R130, 0x1 ;  /* 0x0000008237367211 */ /* 0x000fc600078a08ff */
[C---:B------:R-:W-:Y:S01]  /*b070*/  IMAD R167, R2.reuse, 0x2, R165 ;  /* 0x0000000202a77824 */ /* 0x040fe200078e02a5 */
[----:B------:R-:W-:Y:S02]  /*b080*/  LEA.HI.X.SX32 R55, R55, R166, 0x1, P5 ;  /* 0x000000a637377211 */ /* 0x000fe400028f0eff */
[CC--:B------:R-:W-:Y:S01]  /*b090*/  LEA R64, P5, R65.reuse, R130.reuse, 0x1 ;  /* 0x0000008241407211 */ /* 0x0c0fe200078a08ff */
[----:B------:R-:W-:Y:S01]  /*b0a0*/  IMAD R164, R2, 0x2, R167 ;  /* 0x0000000202a47824 */ /* 0x000fe200078e02a7 */
[C---:B------:R-:W-:Y:S02]  /*b0b0*/  LEA R2, P3, R50.reuse, R130, 0x1 ;  /* 0x0000008232027211 */ /* 0x040fe400078608ff */
[-C--:B------:R-:W-:Y:S02]  /*b0c0*/  LEA.HI.X.SX32 R65, R65, R166.reuse, 0x1, P5 ;  /* 0x000000a641417211 */ /* 0x080fe400028f0eff */
[----:B------:R-:W-:Y:S02]  /*b0d0*/  LEA.HI.X.SX32 R3, R50, R166, 0x1, P3 ;  /* 0x000000a632037211 */ /* 0x000fe400018f0eff */
[----:B------:R-:W-:-:S02]  /*b0e0*/  LEA R50, P3, R60, R130, 0x1 ;  /* 0x000000823c327211 */ /* 0x000fc400078608ff */
[----:B------:R-:W-:-:S04]  /*b0f0*/  LEA R76, P5, R77, R130, 0x1 ;  /* 0x000000824d4c7211 */ /* 0x000fc800078a08ff */
[----:B------:R-:W-:Y:S01]  /*b100*/  LEA.HI.X.SX32 R77, R77, R166, 0x1, P5 ;  /* 0x000000a64d4d7211 */ /* 0x000fe200028f0eff */
[----:B------:R-:W2:Y:S01]  /*b110*/  LDS.128 R32, [R66+UR20] ;  /* 0x0000001442207984 */ /* 0x000ea20008000c00 */
[----:B------:R-:W-:Y:S01]  /*b120*/  BAR.SYNC.DEFER_BLOCKING 0x0 ;  /* 0x0000000000007b1d */ /* 0x000fe20000010000 */
[----:B------:R-:W-:-:S04]  /*b130*/  LEA R86, P5, R87, R130, 0x1 ;  /* 0x0000008257567211 */ /* 0x000fc800078a08ff */
[----:B------:R-:W-:Y:S02]  /*b140*/  LEA.HI.X.SX32 R87, R87, R166, 0x1, P5 ;  /* 0x000000a657577211 */ /* 0x000fe400028f0eff */
[----:B------:R-:W-:-:S04]  /*b150*/  LEA R150, P5, R94, R130, 0x1 ;  /* 0x000000825e967211 */ /* 0x000fc800078a08ff */
[----:B------:R-:W-:Y:S02]  /*b160*/  LEA.HI.X.SX32 R151, R94, R166, 0x1, P5 ;  /* 0x000000a65e977211 */ /* 0x000fe400028f0eff */
[-C--:B------:R-:W-:Y:S01]  /*b170*/  LEA R94, P5, R89, R130.reuse, 0x1 ;  /* 0x00000082595e7211 */ /* 0x080fe200078a08ff */
[----:B------:R-:W-:Y:S01]  /*b180*/  STSM.16.M88.4 [R52], R36 ;  /* 0x0000002434007844 */ /* 0x000fe20000000200 */
[----:B------:R-:W-:Y:S06]  /*b190*/  BAR.SYNC.DEFER_BLOCKING 0x0 ;  /* 0x0000000000007b1d */ /* 0x000fec0000010000 */
[----:B------:R-:W2:Y:S02]  /*b1a0*/  LDS.128 R36, [R66+UR20] ;  /* 0x0000001442247984 */ /* 0x000ea40008000c00 */
[----:B------:R-:W-:Y:S06]  /*b1b0*/  BAR.SYNC.DEFER_BLOCKING 0x0 ;  /* 0x0000000000007b1d */ /* 0x000fec0000010000 */
[----:B------:R1:W-:Y:S02]  /*b1c0*/  STSM.16.M88.4 [R52], R40 ;  /* 0x0000002834007844 */ /* 0x0003e40000000200 */
[----:B------:R-:W-:Y:S01]  /*b1d0*/  BAR.SYNC.DEFER_BLOCKING 0x0 ;  /* 0x0000000000007b1d */ /* 0x000fe20000010000 */
[----:B-1----:R-:W-:-:S02]  /*b1e0*/  LEA R42, P4, R51, R130, 0x1 ;  /* 0x00000082332a7211 */ /* 0x002fc400078808ff */
[C---:B------:R-:W-:Y:S02]  /*b1f0*/  LEA R40, P2, R56.reuse, R130, 0x1 ;  /* 0x0000008238287211 */ /* 0x040fe400078408ff */
[----:B------:R-:W-:Y:S02]  /*b200*/  LEA.HI.X.SX32 R43, R51, R166, 0x1, P4 ;  /* 0x000000a6332b7211 */ /* 0x000fe400020f0eff */
[----:B------:R-:W-:Y:S02]  /*b210*/  LEA R58, P4, R59, R130, 0x1 ;  /* 0x000000823b3a7211 */ /* 0x000fe400078808ff */
[----:B------:R-:W-:Y:S02]  /*b220*/  LEA.HI.X.SX32 R41, R56, R166, 0x1, P2 ;  /* 0x000000a638297211 */ /* 0x000fe400010f0eff */
[----:B------:R-:W-:Y:S02]  /*b230*/  LEA R56, P2, R57, R130, 0x1 ;  /* 0x0000008239387211 */ /* 0x000fe400078408ff */
[----:B------:R-:W-:Y:S01]  /*b240*/  LEA.HI.X.SX32 R59, R59, R166, 0x1, P4 ;  /* 0x000000a63b3b7211 */ /* 0x000fe200020f0eff */
[----:B------:R-:W-:Y:S01]  /*b250*/  STG.E.U16 desc[UR22][R46.64], R12 ;  /* 0x0000000c2e007986 */ /* 0x000fe2000c101516 */
[----:B------:R-:W-:-:S02]  /*b260*/  LEA R70, P4, R71, R130, 0x1 ;  /* 0x0000008247467211 */ /* 0x000fc400078808ff */
[----:B------:R-:W-:Y:S01]  /*b270*/  LEA.HI.X.SX32 R57, R57, R166, 0x1, P2 ;  /* 0x000000a639397211 */ /* 0x000fe200010f0eff */
[----:B------:R-:W-:Y:S01]  /*b280*/  STG.E.U16 desc[UR22][R44.64], R13 ;  /* 0x0000000d2c007986 */ /* 0x000fe2000c101516 */
[----:B------:R-:W-:Y:S02]  /*b290*/  LEA R68, P2, R69, R130, 0x1 ;  /* 0x0000008245447211 */ /* 0x000fe400078408ff */
[----:B------:R-:W-:Y:S01]  /*b2a0*/  LEA.HI.X.SX32 R71, R71, R166, 0x1, P4 ;  /* 0x000000a647477211 */ /* 0x000fe200020f0eff */
[----:B------:R1:W-:Y:S01]  /*b2b0*/  STG.E.U16 desc[UR22][R10.64], R14 ;  /* 0x0000000e0a007986 */ /* 0x0003e2000c101516 */
[----:B------:R-:W-:Y:S02]  /*b2c0*/  LEA R80, P4, R81, R130, 0x1 ;  /* 0x0000008251507211 */ /* 0x000fe400078808ff */
[----:B------:R-:W-:Y:S01]  /*b2d0*/  LEA.HI.X.SX32 R69, R69, R166, 0x1, P2 ;  /* 0x000000a645457211 */ /* 0x000fe200010f0eff */
[----:B------:R0:W-:Y:S01]  /*b2e0*/  STG.E.U16 desc[UR22][R2.64], R15 ;  /* 0x0000000f02007986 */ /* 0x0001e2000c101516 */
[----:B------:R-:W-:-:S02]  /*b2f0*/  LEA R78, P2, R79, R130, 0x1 ;  /* 0x000000824f4e7211 */ /* 0x000fc400078408ff */
[----:B------:R-:W-:Y:S02]  /*b300*/  LEA.HI.X.SX32 R81, R81, R166, 0x1, P4 ;  /* 0x000000a651517211 */ /* 0x000fe400020f0eff */
[C---:B------:R-:W-:Y:S02]  /*b310*/  LEA R144, P4, R98.reuse, R130, 0x1 ;  /* 0x0000008262907211 */ /* 0x040fe400078808ff */
[----:B------:R-:W-:Y:S02]  /*b320*/  LEA.HI.X.SX32 R79, R79, R166, 0x1, P2 ;  /* 0x000000a64f4f7211 */ /* 0x000fe400010f0eff */
[----:B------:R-:W-:Y:S02]  /*b330*/  LEA R136, P2, R99, R130, 0x1 ;  /* 0x0000008263887211 */ /* 0x000fe400078408ff */
[----:B------:R-:W-:Y:S02]  /*b340*/  LEA.HI.X.SX32 R145, R98, R166, 0x1, P4 ;  /* 0x000000a662917211 */ /* 0x000fe400020f0eff */
[----:B------:R-:W-:-:S02]  /*b350*/  LEA R98, P4, R92, R130, 0x1 ;  /* 0x000000825c627211 */ /* 0x000fc400078808ff */
[----:B------:R-:W-:Y:S02]  /*b360*/  LEA.HI.X.SX32 R137, R99, R166, 0x1, P2 ;  /* 0x000000a663897211 */ /* 0x000fe400010f0eff */
[----:B------:R-:W-:Y:S02]  /*b370*/  LEA R154, P2, R93, R130, 0x1 ;  /* 0x000000825d9a7211 */ /* 0x000fe400078408ff */
[----:B------:R-:W-:Y:S02]  /*b380*/  LEA.HI.X.SX32 R99, R92, R166, 0x1, P4 ;  /* 0x000000a65c637211 */ /* 0x000fe400020f0eff */
[-C--:B------:R-:W-:Y:S02]  /*b390*/  LEA R92, P4, R67, R130.reuse, 0x1 ;  /* 0x00000082435c7211 */ /* 0x080fe400078808ff */
[----:B-1----:R-:W-:Y:S02]  /*b3a0*/  PRMT R11, R12, 0x7632, R11 ;  /* 0x000076320c0b7816 */ /* 0x002fe4000000000b */
[----:B------:R-:W-:-:S02]  /*b3b0*/  LEA R52, P6, R53, R130, 0x1 ;  /* 0x0000008235347211 */ /* 0x000fc400078c08ff */
[-C--:B------:R-:W-:Y:S01]  /*b3c0*/  LEA.HI.X.SX32 R155, R93, R166.reuse, 0x1, P2 ;  /* 0x000000a65d9b7211 */ /* 0x080fe200010f0eff */
[----:B------:R1:W-:Y:S01]  /*b3d0*/  STG.E.U16 desc[UR22][R4.64], R11 ;  /* 0x0000000b04007986 */ /* 0x0003e2000c101516 */
[----:B------:R-:W-:Y:S02]  /*b3e0*/  PRMT R45, R13, 0x7632, R45 ;  /* 0x000076320d2d7816 */ /* 0x000fe4000000002d */
[-C--:B------:R-:W-:Y:S02]  /*b3f0*/  LEA.HI.X.SX32 R93, R67, R166.reuse, 0x1, P4 ;  /* 0x000000a6435d7211 */ /* 0x080fe400020f0eff */
[----:B------:R-:W-:Y:S01]  /*b400*/  PRMT R47, R14, 0x7632, R47 ;  /* 0x000076320e2f7816 */ /* 0x000fe2000000002f */
[----:B------:R-:W-:Y:S01]  /*b410*/  STG.E.U16 desc[UR22][R48.64], R45 ;  /* 0x0000002d30007986 */ /* 0x000fe2000c101516 */
[----:B------:R-:W-:Y:S02]  /*b420*/  PRMT R67, R15, 0x7632, R67 ;  /* 0x000076320f437816 */ /* 0x000fe40000000043 */
[----:B------:R-:W-:Y:S01]  /*b430*/  LEA.HI.X.SX32 R51, R60, R166, 0x1, P3 ;  /* 0x000000a63c337211 */ /* 0x000fe200018f0eff */
[----:B------:R4:W-:Y:S01]  /*b440*/  STG.E.U16 desc[UR22][R40.64], R47 ;  /* 0x0000002f28007986 */ /* 0x0009e2000c101516 */
[----:B------:R-:W-:-:S02]  /*b450*/  LEA R60, P3, R61, R130, 0x1 ;  /* 0x000000823d3c7211 */ /* 0x000fc400078608ff */
[----:B------:R-:W-:Y:S01]  /*b460*/  LEA.HI.X.SX32 R53, R53, R166, 0x1, P6 ;  /* 0x000000a635357211 */ /* 0x000fe200030f0eff */
[----:B------:R-:W-:Y:S01]  /*b470*/  STG.E.U16 desc[UR22][R42.64], R67 ;  /* 0x000000432a007986 */ /* 0x000fe2000c101516 */
[----:B------:R-:W-:Y:S02]  /*b480*/  LEA R62, P6, R63, R130, 0x1 ;  /* 0x000000823f3e7211 */ /* 0x000fe400078c08ff */
[----:B0-----:R-:W-:Y:S01]  /*b490*/  PRMT R3, R16, 0x7632, R3 ;  /* 0x0000763210037816 */ /* 0x001fe20000000003 */
[----:B------:R-:W-:Y:S01]  /*b4a0*/  STG.E.U16 desc[UR22][R50.64], R16 ;  /* 0x0000001032007986 */ /* 0x000fe2000c101516 */
[-C--:B------:R-:W-:Y:S02]  /*b4b0*/  LEA.HI.X.SX32 R61, R61, R166.reuse, 0x1, P3 ;  /* 0x000000a63d3d7211 */ /* 0x080fe400018f0eff */
[----:B-1----:R-:W-:Y:S01]  /*b4c0*/  PRMT R5, R17, 0x7632, R5 ;  /* 0x0000763211057816 */ /* 0x002fe20000000005 */
[----:B------:R-:W-:Y:S01]  /*b4d0*/  STG.E.U16 desc[UR22][R52.64], R17 ;  /* 0x0000001134007986 */ /* 0x000fe2000c101516 */
[----:B------:R-:W-:-:S02]  /*b4e0*/  LEA.HI.X.SX32 R63, R63, R166, 0x1, P6 ;  /* 0x000000a63f3f7211 */ /* 0x000fc400030f0eff */
[----:B------:R-:W-:Y:S01]  /*b4f0*/  PRMT R10, R18, 0x7632, R10 ;  /* 0x00007632120a7816 */ /* 0x000fe2000000000a */
[----:B------:R-:W-:Y:S01]  /*b500*/  STG.E.U16 desc[UR22][R54.64], R18 ;  /* 0x0000001236007986 */ /* 0x000fe2000c101516 */
[-C--:B------:R-:W-:Y:S02]  /*b510*/  LEA R72, P3, R73, R130.reuse, 0x1 ;  /* 0x0000008249487211 */ /* 0x080fe400078608ff */
[----:B------:R-:W-:Y:S01]  /*b520*/  PRMT R2, R19, 0x7632, R2 ;  /* 0x0000763213027816 */ /* 0x000fe20000000002 */
[----:B------:R-:W-:Y:S01]  /*b530*/  STG.E.U16 desc[UR22][R56.64], R19 ;  /* 0x0000001338007986 */ /* 0x000fe2000c101516 */
[----:B------:R-:W-:Y:S02]  /*b540*/  LEA R74, P6, R75, R130, 0x1 ;  /* 0x000000824b4a7211 */ /* 0x000fe400078c08ff */
[----:B------:R-:W-:Y:S01]  /*b550*/  LEA.HI.X.SX32 R73, R73, R166, 0x1, P3 ;  /* 0x000000a649497211 */ /* 0x000fe200018f0eff */
[----:B------:R0:W-:Y:S01]  /*b560*/  STG.E.U16 desc[UR22][R58.64], R3 ;  /* 0x000000033a007986 */ /* 0x0001e2000c101516 */
[----:B------:R-:W-:-:S02]  /*b570*/  LEA R82, P3, R83, R130, 0x1 ;  /* 0x0000008253527211 */ /* 0x000fc400078608ff */
[----:B------:R-:W-:Y:S01]  /*b580*/  LEA.HI.X.SX32 R75, R75, R166, 0x1, P6 ;  /* 0x000000a64b4b7211 */ /* 0x000fe200030f0eff */
[----:B------:R1:W-:Y:S01]  /*b590*/  STG.E.U16 desc[UR22][R60.64], R5 ;  /* 0x000000053c007986 */ /* 0x0003e2000c101516 */
[----:B------:R-:W-:Y:S02]  /*b5a0*/  LEA R84, P6, R85, R130, 0x1 ;  /* 0x0000008255547211 */ /* 0x000fe400078c08ff */
[----:B---3--:R-:W-:Y:S01]  /*b5b0*/  PRMT R4, R20, 0x7632, R4 ;  /* 0x0000763214047816 */ /* 0x008fe20000000004 */
[----:B------:R-:W-:Y:S01]  /*b5c0*/  STG.E.U16 desc[UR22][R62.64], R10 ;  /* 0x0000000a3e007986 */ /* 0x000fe2000c101516 */
[----:B------:R-:W-:Y:S02]  /*b5d0*/  PRMT R11, R21, 0x7632, R11 ;  /* 0x00007632150b7816 */ /* 0x000fe4000000000b */
[----:B----4-:R-:W-:Y:S01]  /*b5e0*/  PRMT R40, R22, 0x7632, R40 ;  /* 0x0000763216287816 */ /* 0x010fe20000000028 */
[----:B------:R3:W-:Y:S01]  /*b5f0*/  STG.E.U16 desc[UR22][R64.64], R2 ;  /* 0x0000000240007986 */ /* 0x0007e2000c101516 */
[----:B------:R-:W-:Y:S01]  /*b600*/  LEA.HI.X.SX32 R83, R83, R166, 0x1, P3 ;  /* 0x000000a653537211 */ /* 0x000fe200018f0eff */
[----:B0-----:R-:W-:Y:S01]  /*b610*/  IMAD.SHL.U32 R3, R168, 0x4, RZ ;  /* 0x00000004a8037824 */ /* 0x001fe200078e00ff */
[----:B------:R-:W-:Y:S01]  /*b620*/  PRMT R41, R23, 0x7632, R41 ;  /* 0x0000763217297816 */ /* 0x000fe20000000029 */
[----:B------:R-:W0:Y:S01]  /*b630*/  LDS.128 R64, [R66+UR20] ;  /* 0x0000001442407984 */ /* 0x000e220008000c00 */
[----:B------:R-:W-:Y:S01]  /*b640*/  LEA R146, P3, R97, R130, 0x1 ;  /* 0x0000008261927211 */ /* 0x000fe200078608ff */
[----:B-1----:R-:W-:Y:S01]  /*b650*/  IMAD.SHL.U32 R5, R245, 0x2, RZ ;  /* 0x00000002f5057824 */ /* 0x002fe200078e00ff */
        /* <DEDUP_REMOVED lines=8> */
[----:B---3--:R-:W-:Y:S02]  /*b6e0*/  PRMT R2, R25, 0x7632, R2 ;  /* 0x0000763219027816 */ /* 0x008fe40000000002 */
[-C--:B------:R-:W-:Y:S01]  /*b6f0*/  LEA R158, P6, R90, R130.reuse, 0x1 ;  /* 0x000000825a9e7211 */ /* 0x080fe200078c08ff */
[----:B------:R3:W-:Y:S01]  /*b700*/  STG.E.U16 desc[UR22][R74.64], R23 ;  /* 0x000000174a007986 */ /* 0x0007e2000c101516 */
[----:B------:R-:W-:-:S02]  /*b710*/  LEA R160, P2, R88, R130, 0x1 ;  /* 0x0000008258a07211 */ /* 0x000fc400078408ff */
[----:B------:R-:W-:Y:S01]  /*b720*/  LEA.HI.X.SX32 R157, R91, R166, 0x1, P3 ;  /* 0x000000a65b9d7211 */ /* 0x000fe200018f0eff */
[----:B------:R4:W-:Y:S01]  /*b730*/  STG.E.U16 desc[UR22][R76.64], R4 ;  /* 0x000000044c007986 */ /* 0x0009e2000c101516 */
[----:B------:R-:W-:Y:S02]  /*b740*/  LEA R162, P3, R96, R130, 0x1 ;  /* 0x0000008260a27211 */ /* 0x000fe400078608ff */
[----:B------:R-:W-:Y:S01]  /*b750*/  LEA.HI.X.SX32 R159, R90, R166, 0x1, P6 ;  /* 0x000000a65a9f7211 */ /* 0x000fe200030f0eff */
[----:B------:R5:W-:Y:S01]  /*b760*/  STG.E.U16 desc[UR22][R78.64], R11 ;  /* 0x0000000b4e007986 */ /* 0x000be2000c101516 */
[----:B-1----:R-:W-:Y:S02]  /*b770*/  PRMT R73, R24, 0x7632, R73 ;  /* 0x0000763218497816 */ /* 0x002fe40000000049 */
[----:B------:R-:W-:Y:S01]  /*b780*/  LEA R90, P6, R103, R130, 0x1 ;  /* 0x00000082675a7211 */ /* 0x000fe200078c08ff */
[----:B------:R1:W-:Y:S01]  /*b790*/  STG.E.U16 desc[UR22][R80.64], R40 ;  /* 0x0000002850007986 */ /* 0x0003e2000c101516 */
[----:B---3--:R-:W-:-:S02]  /*b7a0*/  PRMT R75, R26, 0x7632, R75 ;  /* 0x000076321a4b7816 */ /* 0x008fc4000000004b */
[----:B------:R-:W-:Y:S01]  /*b7b0*/  LEA.HI.X.SX32 R95, R89, R166, 0x1, P5 ;  /* 0x000000a6595f7211 */ /* 0x000fe200028f0eff */
[----:B------:R-:W-:Y:S01]  /*b7c0*/  STG.E.U16 desc[UR22][R82.64], R41 ;  /* 0x0000002952007986 */ /* 0x000fe2000c101516 */
[----:B----4-:R-:W-:Y:S01]  /*b7d0*/  PRMT R77, R27, 0x7632, R77 ;  /* 0x000076321b4d7816 */ /* 0x010fe2000000004d */
[----:B------:R-:W-:Y:S01]  /*b7e0*/  IMAD.HI R4, R168, 0x4, RZ ;  /* 0x00000004a8047827 */ /* 0x000fe200078e02ff */
[----:B------:R-:W-:Y:S01]  /*b7f0*/  LEA R102, P5, R101, R130, 0x1 ;  /* 0x0000008265667211 */ /* 0x000fe200078a08ff */
[----:B------:R-:W-:Y:S01]  /*b800*/  STG.E.U16 desc[UR22][R84.64], R24 ;  /* 0x0000001854007986 */ /* 0x000fe2000c101516 */
[----:B------:R-:W-:Y:S01]  /*b810*/  LEA.HI.X.SX32 R161, R88, R166, 0x1, P2 ;  /* 0x000000a658a17211 */ /* 0x000fe200010f0eff */
[----:B-----5:R-:W3:Y:S01]  /*b820*/  LDC.64 R10, c[0x0][0x230] ;  /* 0x00008c00ff0a7b82 */ /* 0x020ee20000000a00 */
[----:B------:R-:W-:Y:S01]  /*b830*/  LEA R88, P2, R107, R130, 0x1 ;  /* 0x000000826b587211 */ /* 0x000fe200078408ff */
[----:B------:R-:W-:Y:S01]  /*b840*/  STG.E.U16 desc[UR22][R86.64], R25 ;  /* 0x0000001956007986 */ /* 0x000fe2000c101516 */
[----:B-1----:R-:W-:-:S02]  /*b850*/  PRMT R80, R28, 0x7632, R80 ;  /* 0x000076321c507816 */ /* 0x002fc40000000050 */
[----:B------:R-:W-:Y:S01]  /*b860*/  PRMT R46, R29, 0x7632, R46 ;  /* 0x000076321d2e7816 */ /* 0x000fe2000000002e */
[----:B------:R-:W-:Y:S01]  /*b870*/  STG.E.U16 desc[UR22][R136.64], R26 ;  /* 0x0000001a88007986 */ /* 0x000fe2000c101516 */
[----:B------:R-:W-:Y:S02]  /*b880*/  LEA R100, P4, R105, R130, 0x1 ;  /* 0x0000008269647211 */ /* 0x000fe400078808ff */
[----:B------:R-:W-:Y:S01]  /*b890*/  LEA.HI.X.SX32 R163, R96, R166, 0x1, P3 ;  /* 0x000000a660a37211 */ /* 0x000fe200018f0eff */
[----:B------:R-:W-:Y:S01]  /*b8a0*/  STG.E.U16 desc[UR22][R144.64], R27 ;  /* 0x0000001b90007986 */ /* 0x000fe2000c101516 */
[----:B------:R-:W-:Y:S02]  /*b8b0*/  PRMT R81, R30, 0x7632, R81 ;  /* 0x000076321e517816 */ /* 0x000fe40000000051 */
[----:B------:R-:W-:Y:S01]  /*b8c0*/  LEA R96, P3, R109, R130, 0x1 ;  /* 0x000000826d607211 */ /* 0x000fe200078608ff */
[----:B------:R-:W-:Y:S01]  /*b8d0*/  STG.E.U16 desc[UR22][R146.64], R73 ;  /* 0x0000004992007986 */ /* 0x000fe2000c101516 */
[----:B------:R-:W-:-:S02]  /*b8e0*/  LEA.HI.X.SX32 R91, R103, R166, 0x1, P6 ;  /* 0x000000a6675b7211 */ /* 0x000fc400030f0eff */
[----:B------:R-:W-:Y:S01]  /*b8f0*/  PRMT R45, R31, 0x7632, R45 ;  /* 0x000076321f2d7816 */ /* 0x000fe2000000002d */
[----:B------:R3:W-:Y:S01]  /*b900*/  STG.E.U16 desc[UR22][R148.64], R2 ;  /* 0x0000000294007986 */ /* 0x0007e2000c101516 */
[----:B------:R-:W-:Y:S02]  /*b910*/  LEA R104, P6, R111, R130, 0x1 ;  /* 0x000000826f687211 */ /* 0x000fe400078c08ff */
[----:B------:R-:W-:Y:S01]  /*b920*/  LEA.HI.X.SX32 R103, R101, R166, 0x1, P5 ;  /* 0x000000a665677211 */ /* 0x000fe200028f0eff */
[----:B------:R1:W-:Y:S01]  /*b930*/  STG.E.U16 desc[UR22][R150.64], R75 ;  /* 0x0000004b96007986 */ /* 0x0003e2000c101516 */
[----:B------:R-:W-:Y:S02]  /*b940*/  LEA R106, P5, R133, R130, 0x1 ;  /* 0x00000082856a7211 */ /* 0x000fe400078a08ff */
[----:B------:R-:W-:Y:S01]  /*b950*/  LEA.HI.X.SX32 R89, R107, R166, 0x1, P2 ;  /* 0x000000a66b597211 */ /* 0x000fe200010f0eff */
[----:B------:R1:W-:Y:S01]  /*b960*/  STG.E.U16 desc[UR22][R154.64], R77 ;  /* 0x0000004d9a007986 */ /* 0x0003e2000c101516 */
[----:B------:R-:W-:-:S02]  /*b970*/  LEA R108, P2, R135, R130, 0x1 ;  /* 0x00000082876c7211 */ /* 0x000fc400078408ff */
[----:B------:R-:W-:Y:S01]  /*b980*/  LEA.HI.X.SX32 R101, R105, R166, 0x1, P4 ;  /* 0x000000a669657211 */ /* 0x000fe200020f0eff */
[----:B------:R1:W-:Y:S01]  /*b990*/  STG.E.U16 desc[UR22][R98.64], R28 ;  /* 0x0000001c62007986 */ /* 0x0003e2000c101516 */
[----:B------:R-:W-:Y:S02]  /*b9a0*/  LEA R110, P4, R131, R130, 0x1 ;  /* 0x00000082836e7211 */ /* 0x000fe400078808ff */
[----:B------:R-:W-:Y:S01]  /*b9b0*/  LEA.HI.X.SX32 R97, R109, R166, 0x1, P3 ;  /* 0x000000a66d617211 */ /* 0x000fe200018f0eff */
[----:B------:R1:W-:Y:S01]  /*b9c0*/  STG.E.U16 desc[UR22][R156.64], R29 ;  /* 0x0000001d9c007986 */ /* 0x0003e2000c101516 */
[----:B------:R-:W-:Y:S02]  /*b9d0*/  LEA R120, P3, R121, R130, 0x1 ;  /* 0x0000008279787211 */ /* 0x000fe400078608ff */
[----:B------:R-:W-:Y:S01]  /*b9e0*/  LEA.HI.X.SX32 R105, R111, R166, 0x1, P6 ;  /* 0x000000a66f697211 */ /* 0x000fe200030f0eff */
[----:B------:R1:W-:Y:S01]  /*b9f0*/  STG.E.U16 desc[UR22][R158.64], R30 ;  /* 0x0000001e9e007986 */ /* 0x0003e2000c101516 */
[----:B--2---:R-:W-:-:S02]  /*ba00*/  PRMT R52, R32, 0x7632, R52 ;  /* 0x0000763220347816 */ /* 0x004fc40000000034 */
[----:B------:R-:W-:Y:S01]  /*ba10*/  LEA R112, P6, R113, R130, 0x1 ;  /* 0x0000008271707211 */ /* 0x000fe200078c08ff */
[----:B------:R1:W-:Y:S01]  /*ba20*/  STG.E.U16 desc[UR22][R94.64], R31 ;  /* 0x0000001f5e007986 */ /* 0x0003e2000c101516 */
[----:B------:R-:W-:Y:S02]  /*ba30*/  LEA.HI.X.SX32 R107, R133, R166, 0x1, P5 ;  /* 0x000000a6856b7211 */ /* 0x000fe400028f0eff */
[----:B------:R-:W-:Y:S01]  /*ba40*/  PRMT R53, R33, 0x7632, R53 ;  /* 0x0000763221357816 */ /* 0x000fe20000000035 */
[----:B------:R1:W-:Y:S01]  /*ba50*/  STG.E.U16 desc[UR22][R160.64], R80 ;  /* 0x00000050a0007986 */ /* 0x0003e2000c101516 */
[----:B------:R-:W-:Y:S02]  /*ba60*/  LEA R122, P5, R123, R130, 0x1 ;  /* 0x000000827b7a7211 */ /* 0x000fe400078a08ff */
[----:B------:R-:W-:Y:S01]  /*ba70*/  LEA.HI.X.SX32 R109, R135, R166, 0x1, P2 ;  /* 0x000000a6876d7211 */ /* 0x000fe200010f0eff */
[----:B------:R1:W-:Y:S01]  /*ba80*/  STG.E.U16 desc[UR22][R92.64], R46 ;  /* 0x0000002e5c007986 */ /* 0x0003e2000c101516 */
[----:B------:R-:W-:-:S02]  /*ba90*/  PRMT R54, R34, 0x7632, R54 ;  /* 0x0000763222367816 */ /* 0x000fc40000000036 */
        /* <DEDUP_REMOVED lines=20> */
[----:B------:R-:W-:Y:S02]  /*bbe0*/  PRMT R62, R36, 0x7632, R62 ;  /* 0x00007632243e7816 */ /* 0x000fe4000000003e */
[----:B------:R-:W-:Y:S01]  /*bbf0*/  LEA R132, P4, R139, R130, 0x1 ;  /* 0x000000828b847211 */ /* 0x000fe200078808ff */
[----:B------:R1:W-:Y:S01]  /*bc00*/  STG.E.U16 desc[UR22][R106.64], R53 ;  /* 0x000000356a007986 */ /* 0x0003e2000c101516 */
[----:B------:R-:W-:Y:S02]  /*bc10*/  LEA.HI.X.SX32 R117, R117, R166, 0x1, P3 ;  /* 0x000000a675757211 */ /* 0x000fe400018f0eff */
[----:B------:R-:W-:Y:S01]  /*bc20*/  PRMT R58, R37, 0x7632, R58 ;  /* 0x00007632253a7816 */ /* 0x000fe2000000003a */
        /* <DEDUP_REMOVED lines=20> */
[-C--:B------:R-:W-:Y:S01]  /*bd70*/  LEA.HI.X.SX32 R135, R141, R166.reuse, 0x1, P6 ;  /* 0x000000a68d877211 */ /* 0x080fe200030f0eff */
[----:B------:R1:W-:Y:S01]  /*bd80*/  STG.E.U16 desc[UR22][R116.64], R58 ;  /* 0x0000003a74007986 */ /* 0x0003e2000c101516 */
[-C--:B------:R-:W-:Y:S02]  /*bd90*/  LEA.HI.X.SX32 R141, R153, R166.reuse, 0x1, P5 ;  /* 0x000000a6998d7211 */ /* 0x080fe400028f0eff */
[----:B0-----:R-:W-:Y:S01]  /*bda0*/  PRMT R70, R64, 0x7632, R70 ;  /* 0x0000763240467816 */ /* 0x001fe20000000046 */
[----:B------:R1:W-:Y:S01]  /*bdb0*/  STG.E.U16 desc[UR22][R126.64], R63 ;  /* 0x0000003f7e007986 */ /* 0x0003e2000c101516 */
[-C--:B------:R-:W-:Y:S02]  /*bdc0*/  LEA.HI.X.SX32 R143, R165, R166.reuse, 0x1, P2 ;  /* 0x000000a6a58f7211 */ /* 0x080fe400010f0eff */
[----:B------:R-:W-:Y:S01]  /*bdd0*/  PRMT R71, R65, 0x7632, R71 ;  /* 0x0000763241477816 */ /* 0x000fe20000000047 */
[----:B------:R1:W-:Y:S01]  /*bde0*/  STG.E.U16 desc[UR22][R118.64], R59 ;  /* 0x0000003b76007986 */ /* 0x0003e2000c101516 */
[----:B------:R-:W-:-:S02]  /*bdf0*/  LEA.HI.X.SX32 R153, R167, R166, 0x1, P4 ;  /* 0x000000a6a7997211 */ /* 0x000fc400020f0eff */
[----:B------:R-:W-:Y:S01]  /*be00*/  PRMT R76, R66, 0x7632, R76 ;  /* 0x00007632424c7816 */ /* 0x000fe2000000004c */
[----:B------:R1:W-:Y:S01]  /*be10*/  STG.E.U16 desc[UR22][R128.64], R64 ;  /* 0x0000004080007986 */ /* 0x0003e2000c101516 */
[----:B------:R-:W-:Y:S02]  /*be20*/  LEA.HI.X.SX32 R131, R164, R166, 0x1, P3 ;  /* 0x000000a6a4837211 */ /* 0x000fe400018f0eff */
[----:B------:R-:W-:Y:S01]  /*be30*/  PRMT R12, R67, 0x7632, R12 ;  /* 0x00007632430c7816 */ /* 0x000fe2000000000c */
[----:B------:R1:W-:Y:S01]  /*be40*/  STG.E.U16 desc[UR22][R132.64], R65 ;  /* 0x0000004184007986 */ /* 0x0003e2000c101516 */
[----:B------:R-:W-:Y:S02]  /*be50*/  LOP3.LUT R5, R5, 0x1f8, RZ, 0xc0, !PT ;  /* 0x000001f805057812 */ /* 0x000fe400078ec0ff */
[----:B------:R-:W-:Y:S01]  /*be60*/  LOP3.LUT P2, RZ, R245, 0x80, RZ, 0xc0, !PT ;  /* 0x00000080f5ff7812 */ /* 0x000fe2000784c0ff */
[----:B------:R1:W-:Y:S01]  /*be70*/  STG.E.U16 desc[UR22][R138.64], R66 ;  /* 0x000000428a007986 */ /* 0x0003e2000c101516 */
[----:B---3--:R-:W-:-:S03]  /*be80*/  IADD3 R2, P0, P1, R3, UR6, R10 ;  /* 0x0000000603027c10 */ /* 0x008fc6000f91e00a */
[----:B------:R1:W-:Y:S01]  /*be90*/  STG.E.U16 desc[UR22][R134.64], R67 ;  /* 0x0000004386007986 */ /* 0x0003e2000c101516 */
[----:B------:R-:W-:-:S03]  /*bea0*/  IADD3.X R3, R4, UR5, R11, P0, P1 ;  /* 0x0000000504037c10 */ /* 0x000fc600087e240b */
[----:B------:R1:W-:Y:S04]  /*beb0*/  STG.E.U16 desc[UR22][R140.64], R70 ;  /* 0x000000468c007986 */ /* 0x0003e8000c101516 */
[----:B------:R1:W-:Y:S04]  /*bec0*/  STG.E.U16 desc[UR22][R142.64], R71 ;  /* 0x000000478e007986 */ /* 0x0003e8000c101516 */
[----:B------:R1:W-:Y:S04]  /*bed0*/  STG.E.U16 desc[UR22][R152.64], R76 ;  /* 0x0000004c98007986 */ /* 0x0003e8000c101516 */
[----:B------:R1:W-:Y:S01]  /*bee0*/  STG.E.U16 desc[UR22][R130.64], R12 ;  /* 0x0000000c82007986 */ /* 0x0003e2000c101516 */
[----:B------:R-:W-:Y:S06]  /*bef0*/  BAR.SYNC.DEFER_BLOCKING 0x0 ;  /* 0x0000000000007b1d */ /* 0x000fec0000010000 */
[----:B------:R1:W-:Y:S02]  /*bf00*/  STS.64 [R5+UR20], R8 ;  /* 0x0000000805007988 */ /* 0x0003e40008000a14 */
[----:B------:R-:W-:Y:S06]  /*bf10*/  BAR.SYNC.DEFER_BLOCKING 0x0 ;  /* 0x0000000000007b1d */ /* 0x000fec0000010000 */
[----:B------:R-:W-:Y:S05]  /*bf20*/  @P2 EXIT ;  /* 0x000000000000294d */ /* 0x000fea0003800000 */
[----:B-1----:R-:W0:Y:S04]  /*bf30*/  LDS R5, [R0] ;  /* 0x0000000000057984 */ /* 0x002e280000000800 */
[----:B0-----:R-:W-:Y:S01]  /*bf40*/  STG.E desc[UR22][R2.64], R5 ;  /* 0x0000000502007986 */ /* 0x001fe2000c101916 */
[----:B------:R-:W-:Y:S05]  /*bf50*/  EXIT ;  /* 0x000000000000794d */ /* 0x000fea0003800000 */
.L_x_2:
[----:B------:R-:W-:-:S00]  /*bf60*/  BRA `(.L_x_2) ;  /* 0xfffffffc00fc7947 */ /* 0x000fc0000383ffff */
[----:B------:R-:W-:-:S00]  /*bf70*/  NOP ;  /* 0x0000000000007918 */ /* 0x000fc00000000000 */
        /* <DEDUP_REMOVED lines=8> */
.L_x_3:


//--------------------- .nv.global.init           --------------------------
	.section	.nv.global.init,"aw",@progbits
.nv.global.init:
	.type		_$_str,@object
	.size		_$_str,(.L_0 - _$_str)
_$_str:
        /*0000*/ 	.byte	0x5f, 0x5f, 0x43, 0x55, 0x44, 0x41, 0x5f, 0x46, 0x54, 0x5a, 0x00
.L_0:


//--------------------- .nv.shared.attn_fwd       --------------------------
	.section	.nv.shared.attn_fwd,"aw",@nobits
	.sectionflags	@""
	.align	16
	.zero		1024


//--------------------- .nv.shared.reserved.0     --------------------------
	.section	.nv.shared.reserved.0,"aw",@nobits
	.weak		__nv_reservedSMEM_offset_0_alias
	.size		__nv_reservedSMEM_offset_0_alias, 0, 0
	.other		__nv_reservedSMEM_offset_0_alias,@"STO_CUDA_RESERVED_SHARED STV_DEFAULT"
__nv_reservedSMEM_offset_0_alias:
	.zero		0


//--------------------- .nv.constant0.attn_fwd    --------------------------
	.section	.nv.constant0.attn_fwd,"a",@progbits
	.sectionflags	@""
	.align	4
.nv.constant0.attn_fwd:
	.zero		664


//--------------------- SYMBOLS --------------------------

	.type		.nv.reservedSmem.offset0,@object
	.size		.nv.reservedSmem.offset0,0x4
